def matmul_kernel(
    a_ptr,
    b_ptr,
    c_ptr,
    M,
    N,
    K,
    stride_am,
    stride_ak,
    stride_bk,
    stride_bn,
    stride_cm,
    stride_cn,
    BLOCK_M: tl.constexpr,
    BLOCK_N: tl.constexpr,
    BLOCK_K: tl.constexpr,
    GROUP_M: tl.constexpr,
):
    pid = tl.program_id(axis=0)
    num_pid_m = tl.cdiv(M, BLOCK_M)
    num_pid_n = tl.cdiv(N, BLOCK_N)
    num_pid_in_group = GROUP_M * num_pid_n
    group_id = pid // num_pid_in_group
    first_pid_m = group_id * GROUP_M
    group_size_m = min(num_pid_m - first_pid_m, GROUP_M)
    pid_m = first_pid_m + ((pid % num_pid_in_group) % group_size_m)
    pid_n = (pid % num_pid_in_group) // group_size_m

    offs_am = (pid_m * BLOCK_M + tl.arange(0, BLOCK_M)) % M
    offs_bn = (pid_n * BLOCK_N + tl.arange(0, BLOCK_N)) % N
    offs_k = tl.arange(0, BLOCK_K)
    a_ptrs = a_ptr + offs_am[:, None] * stride_am + offs_k[None, :] * stride_ak
    b_ptrs = b_ptr + offs_k[:, None] * stride_bk + offs_bn[None, :] * stride_bn

    acc = tl.zeros((BLOCK_M, BLOCK_N), dtype=tl.float32)
    for kk in range(0, tl.cdiv(K, BLOCK_K)):
        a = tl.load(a_ptrs, mask=offs_k[None, :] < K - kk * BLOCK_K, other=0.0)
        b = tl.load(b_ptrs, mask=offs_k[:, None] < K - kk * BLOCK_K, other=0.0)
        acc = tl.dot(a, b, acc)
        a_ptrs += BLOCK_K * stride_ak
        b_ptrs += BLOCK_K * stride_bk

    c = acc.to(c_ptr.dtype.element_ty)
    offs_cm = pid_m * BLOCK_M + tl.arange(0, BLOCK_M)
    offs_cn = pid_n * BLOCK_N + tl.arange(0, BLOCK_N)
    c_ptrs = c_ptr + offs_cm[:, None] * stride_cm + offs_cn[None, :] * stride_cn
    mask = (offs_cm[:, None] < M) & (offs_cn[None, :] < N)
    tl.store(c_ptrs, c, mask=mask)

# config = {"BLOCK_K": 16, "BLOCK_M": 256, "BLOCK_N": 32, "GROUP_M": 8, "arch": "sm_80", "dtype": "bf16", "num_ctas": 1, "num_stages": 3, "num_warps": 4}
# arch = sm_80


// ===== COMPILED SASS (sm_80) =====

	.target	sm_80

	.elftype	@"ET_EXEC"


//--------------------- .note.nv.tkinfo           --------------------------
	.section	.note.nv.tkinfo,"",@"SHT_NOTE"
	.sectionflags	@"SHF_NOTE_NV_TKINFO"
	.tkinfo
        /*0018*/ 	.word	0x00000002
        /*0030*/ 	.string	""
        /*0030*/ 	.string	"ptxas"
        /*0030*/ 	.string	"Cuda compilation tools, release 13.0, V13.0.88"
        /*0030*/ 	.string	"Build cuda_13.0.r13.0/compiler.36424714_0"
        /*0030*/ 	.string	"-v  -suppress-debug-info  -lineinfo  -arch sm_80 "



//--------------------- .note.nv.cuinfo           --------------------------
	.section	.note.nv.cuinfo,"",@"SHT_NOTE"
	.sectionflags	@"SHF_NOTE_NV_CUINFO"
        /*0018*/ 	.short	0x0002
        /*001a*/ 	.short	0x0050
        /*001c*/ 	.short	0x0082
	.zero		2


//--------------------- .nv.info                  --------------------------
	.section	.nv.info,"",@"SHT_CUDA_INFO"
	.align	4


	//----- nvinfo : EIATTR_REGCOUNT
	.align		4
        /*0000*/ 	.byte	0x04, 0x2f
        /*0002*/ 	.short	(.L_1 - .L_0)
	.align		4
.L_0:
        /*0004*/ 	.word	index@(matmul_kernel)
        /*0008*/ 	.word	0x000000db


	//----- nvinfo : EIATTR_FRAME_SIZE
	.align		4
.L_1:
        /*000c*/ 	.byte	0x04, 0x11
        /*000e*/ 	.short	(.L_3 - .L_2)
	.align		4
.L_2:
        /*0010*/ 	.word	index@(matmul_kernel)
        /*0014*/ 	.word	0x00000000


	//----- nvinfo : EIATTR_MIN_STACK_SIZE
	.align		4
.L_3:
        /*0018*/ 	.byte	0x04, 0x12
        /*001a*/ 	.short	(.L_5 - .L_4)
	.align		4
.L_4:
        /*001c*/ 	.word	index@(matmul_kernel)
        /*0020*/ 	.word	0x00000000
.L_5:


//--------------------- .nv.info.matmul_kernel    --------------------------
	.section	.nv.info.matmul_kernel,"",@"SHT_CUDA_INFO"
	.sectionflags	@""
	.align	4


	//----- nvinfo : EIATTR_CUDA_API_VERSION
	.align		4
        /*0000*/ 	.byte	0x04, 0x37
        /*0002*/ 	.short	(.L_7 - .L_6)
.L_6:
        /*0004*/ 	.word	0x00000082


	//----- nvinfo : EIATTR_SW2861232_WAR
	.align		4
.L_7:
        /*0008*/ 	.byte	0x01, 0x35
	.zero		2


	//----- nvinfo : EIATTR_PARAM_CBANK
	.align		4
        /*000c*/ 	.byte	0x04, 0x0a
        /*000e*/ 	.short	(.L_9 - .L_8)
	.align		4
.L_8:
        /*0010*/ 	.word	index@(.nv.constant0.matmul_kernel)
        /*0014*/ 	.short	0x0160
        /*0016*/ 	.short	0x0050


	//----- nvinfo : EIATTR_CBANK_PARAM_SIZE
	.align		4
.L_9:
        /*0018*/ 	.byte	0x03, 0x19
        /*001a*/ 	.short	0x0050


	//----- nvinfo : EIATTR_KPARAM_INFO
	.align		4
        /*001c*/ 	.byte	0x04, 0x17
        /*001e*/ 	.short	(.L_11 - .L_10)
.L_10:
        /*0020*/ 	.word	0x00000000
        /*0024*/ 	.short	0x000d
        /*0026*/ 	.short	0x0048
        /*0028*/ 	.byte	0x00, 0xf4, 0x21, 0x00


	//----- nvinfo : EIATTR_KPARAM_INFO
	.align		4
.L_11:
        /*002c*/ 	.byte	0x04, 0x17
        /*002e*/ 	.short	(.L_13 - .L_12)
.L_12:
        /*0030*/ 	.word	0x00000000
        /*0034*/ 	.short	0x000c
        /*0036*/ 	.short	0x0040
        /*0038*/ 	.byte	0x00, 0xf4, 0x21, 0x00


	//----- nvinfo : EIATTR_KPARAM_INFO
	.align		4
.L_13:
        /*003c*/ 	.byte	0x04, 0x17
        /*003e*/ 	.short	(.L_15 - .L_14)
.L_14:
        /*0040*/ 	.word	0x00000000
        /*0044*/ 	.short	0x000b
        /*0046*/ 	.short	0x0038
        /*0048*/ 	.byte	0x00, 0xf0, 0x11, 0x00


	//----- nvinfo : EIATTR_KPARAM_INFO
	.align		4
.L_15:
        /*004c*/ 	.byte	0x04, 0x17
        /*004e*/ 	.short	(.L_17 - .L_16)
.L_16:
        /*0050*/ 	.word	0x00000000
        /*0054*/ 	.short	0x000a
        /*0056*/ 	.short	0x0034
        /*0058*/ 	.byte	0x00, 0xf0, 0x11, 0x00


	//----- nvinfo : EIATTR_KPARAM_INFO
	.align		4
.L_17:
        /*005c*/ 	.byte	0x04, 0x17
        /*005e*/ 	.short	(.L_19 - .L_18)
.L_18:
        /*0060*/ 	.word	0x00000000
        /*0064*/ 	.short	0x0009
        /*0066*/ 	.short	0x0030
        /*0068*/ 	.byte	0x00, 0xf0, 0x11, 0x00


	//----- nvinfo : EIATTR_KPARAM_INFO
	.align		4
.L_19:
        /*006c*/ 	.byte	0x04, 0x17
        /*006e*/ 	.short	(.L_21 - .L_20)
.L_20:
        /*0070*/ 	.word	0x00000000
        /*0074*/ 	.short	0x0008
        /*0076*/ 	.short	0x002c
        /*0078*/ 	.byte	0x00, 0xf0, 0x11, 0x00


	//----- nvinfo : EIATTR_KPARAM_INFO
	.align		4
.L_21:
        /*007c*/ 	.byte	0x04, 0x17
        /*007e*/ 	.short	(.L_23 - .L_22)
.L_22:
        /*0080*/ 	.word	0x00000000
        /*0084*/ 	.short	0x0007
        /*0086*/ 	.short	0x0028
        /*0088*/ 	.byte	0x00, 0xf0, 0x11, 0x00


	//----- nvinfo : EIATTR_KPARAM_INFO
	.align		4
.L_23:
        /*008c*/ 	.byte	0x04, 0x17
        /*008e*/ 	.short	(.L_25 - .L_24)
.L_24:
        /*0090*/ 	.word	0x00000000
        /*0094*/ 	.short	0x0006
        /*0096*/ 	.short	0x0024
        /*0098*/ 	.byte	0x00, 0xf0, 0x11, 0x00


	//----- nvinfo : EIATTR_KPARAM_INFO
	.align		4
.L_25:
        /*009c*/ 	.byte	0x04, 0x17
        /*009e*/ 	.short	(.L_27 - .L_26)
.L_26:
        /*00a0*/ 	.word	0x00000000
        /*00a4*/ 	.short	0x0005
        /*00a6*/ 	.short	0x0020
        /*00a8*/ 	.byte	0x00, 0xf0, 0x11, 0x00


	//----- nvinfo : EIATTR_KPARAM_INFO
	.align		4
.L_27:
        /*00ac*/ 	.byte	0x04, 0x17
        /*00ae*/ 	.short	(.L_29 - .L_28)
.L_28:
        /*00b0*/ 	.word	0x00000000
        /*00b4*/ 	.short	0x0004
        /*00b6*/ 	.short	0x001c
        /*00b8*/ 	.byte	0x00, 0xf0, 0x11, 0x00


	//----- nvinfo : EIATTR_KPARAM_INFO
	.align		4
.L_29:
        /*00bc*/ 	.byte	0x04, 0x17
        /*00be*/ 	.short	(.L_31 - .L_30)
.L_30:
        /*00c0*/ 	.word	0x00000000
        /*00c4*/ 	.short	0x0003
        /*00c6*/ 	.short	0x0018
        /*00c8*/ 	.byte	0x00, 0xf0, 0x11, 0x00


	//----- nvinfo : EIATTR_KPARAM_INFO
	.align		4
.L_31:
        /*00cc*/ 	.byte	0x04, 0x17
        /*00ce*/ 	.short	(.L_33 - .L_32)
.L_32:
        /*00d0*/ 	.word	0x00000000
        /*00d4*/ 	.short	0x0002
        /*00d6*/ 	.short	0x0010
        /*00d8*/ 	.byte	0x00, 0xf4, 0x21, 0x00


	//----- nvinfo : EIATTR_KPARAM_INFO
	.align		4
.L_33:
        /*00dc*/ 	.byte	0x04, 0x17
        /*00de*/ 	.short	(.L_35 - .L_34)
.L_34:
        /*00e0*/ 	.word	0x00000000
        /*00e4*/ 	.short	0x0001
        /*00e6*/ 	.short	0x0008
        /*00e8*/ 	.byte	0x00, 0xf4, 0x21, 0x00


	//----- nvinfo : EIATTR_KPARAM_INFO
	.align		4
.L_35:
        /*00ec*/ 	.byte	0x04, 0x17
        /*00ee*/ 	.short	(.L_37 - .L_36)
.L_36:
        /*00f0*/ 	.word	0x00000000
        /*00f4*/ 	.short	0x0000
        /*00f6*/ 	.short	0x0000
        /*00f8*/ 	.byte	0x00, 0xf4, 0x21, 0x00


	//----- nvinfo : EIATTR_MAXREG_COUNT
	.align		4
.L_37:
        /*00fc*/ 	.byte	0x03, 0x1b
        /*00fe*/ 	.short	0x00ff


	//----- nvinfo : EIATTR_NUM_BARRIERS
	.align		4
        /*0100*/ 	.byte	0x02, 0x4c
        /*0102*/ 	.byte	0x01
	.zero		1


	//----- nvinfo : EIATTR_MERCURY_ISA_VERSION
	.align		4
        /*0104*/ 	.byte	0x03, 0x5f
        /*0106*/ 	.short	0x0000


	//----- nvinfo : EIATTR_EXIT_INSTR_OFFSETS
	.align		4
        /*0108*/ 	.byte	0x04, 0x1c
        /*010a*/ 	.short	(.L_39 - .L_38)


	//   ....[0]....
.L_38:
        /*010c*/ 	.word	0x00003a60


	//   ....[1]....
        /*0110*/ 	.word	0x00003a90


	//----- nvinfo : EIATTR_REQNTID
	.align		4
.L_39:
        /*0114*/ 	.byte	0x04, 0x10
        /*0116*/ 	.short	(.L_41 - .L_40)
.L_40:
        /*0118*/ 	.word	0x00000080
        /*011c*/ 	.word	0x00000001
        /*0120*/ 	.word	0x00000001
.L_41:


//--------------------- .nv.callgraph             --------------------------
	.section	.nv.callgraph,"",@"SHT_CUDA_CALLGRAPH"
	.align	4
	.sectionentsize	8
	.align		4
        /*0000*/ 	.word	0x00000000
	.align		4
        /*0004*/ 	.word	0xffffffff
	.align		4
        /*0008*/ 	.word	0x00000000
	.align		4
        /*000c*/ 	.word	0xfffffffe
	.align		4
        /*0010*/ 	.word	0x00000000
	.align		4
        /*0014*/ 	.word	0xfffffffd
	.align		4
        /*0018*/ 	.word	0x00000000
	.align		4
        /*001c*/ 	.word	0xfffffffc


//--------------------- .nv.rel.action            --------------------------
	.section	.nv.rel.action,"",@"SHT_CUDA_RELOCINFO"
	.align	8
	.sectionentsize	8
        /*0000*/ 	.byte	0x73, 0x00, 0x00, 0x00, 0x00, 0x00, 0x00, 0x00, 0x00, 0x00, 0x00, 0x11, 0x25, 0x00, 0x05, 0x36


//--------------------- .nv.constant0.matmul_kernel --------------------------
	.section	.nv.constant0.matmul_kernel,"a",@progbits
	.sectionflags	@""
	.align	4
.nv.constant0.matmul_kernel:
	.zero		432


//--------------------- .text.matmul_kernel       --------------------------
	.section	.text.matmul_kernel,"ax",@progbits
	.sectioninfo	@"SHI_REGISTERS=219"
	.align	128
        .global         matmul_kernel
        .type           matmul_kernel,@function
        .size           matmul_kernel,(.L_x_4 - matmul_kernel)
        .other          matmul_kernel,@"STO_CUDA_ENTRY STV_DEFAULT"
matmul_kernel:
.text.matmul_kernel:
[----:B------:R-:W-:Y:S02]  /*0000*/  IMAD.MOV.U32 R1, RZ, RZ, c[0x0][0x28] ;  /* 0x00000a00ff017624 */ /* 0x000fe400078e00ff */
[----:B------:R-:W-:Y:S01]  /*0010*/  IMAD.MOV.U32 R0, RZ, RZ, 0x1f ;  /* 0x0000001fff007424 */ /* 0x000fe200078e00ff */
[----:B------:R-:W0:Y:S01]  /*0020*/  S2R R5, SR_CTAID.X ;  /* 0x0000000000057919 */ /* 0x000e220000002500 */
[----:B------:R-:W-:Y:S01]  /*0030*/  ULDC.64 UR4, c[0x0][0x118] ;  /* 0x0000460000047ab9 */ /* 0x000fe20000000a00 */
[----:B------:R-:W-:Y:S02]  /*0040*/  IMAD.MOV.U32 R159, RZ, RZ, c[0x0][0x180] ;  /* 0x00006000ff9f7624 */ /* 0x000fe400078e00ff */
[----:B------:R-:W-:Y:S01]  /*0050*/  IADD3 R0, R0, c[0x0][0x17c], RZ ;  /* 0x00005f0000007a10 */ /* 0x000fe20007ffe0ff */
[----:B------:R-:W1:Y:S03]  /*0060*/  S2R R157, SR_TID.X ;  /* 0x00000000009d7919 */ /* 0x000e660000002100 */
[----:B------:R-:W-:-:S04]  /*0070*/  SHF.R.S32.HI R3, RZ, 0x1f, R0 ;  /* 0x0000001fff037819 */ /* 0x000fc80000011400 */
[----:B------:R-:W-:-:S04]  /*0080*/  LEA.HI R3, R3, R0, RZ, 0x5 ;  /* 0x0000000003037211 */ /* 0x000fc800078f28ff */
[----:B------:R-:W-:-:S05]  /*0090*/  SHF.R.S32.HI R3, RZ, 0x5, R3 ;  /* 0x00000005ff037819 */ /* 0x000fca0000011403 */
[----:B------:R-:W-:Y:S01]  /*00a0*/  IMAD.SHL.U32 R4, R3, 0x8, RZ ;  /* 0x0000000803047824 */ /* 0x000fe200078e00ff */
[----:B0-----:R-:W-:-:S04]  /*00b0*/  IABS R8, R5 ;  /* 0x0000000500087213 */ /* 0x001fc80000000000 */
[-C--:B------:R-:W-:Y:S02]  /*00c0*/  IABS R7, R4.reuse ;  /* 0x0000000400077213 */ /* 0x080fe40000000000 */
[----:B------:R-:W-:Y:S02]  /*00d0*/  IABS R10, R4 ;  /* 0x00000004000a7213 */ /* 0x000fe40000000000 */
[----:B------:R-:W0:Y:S01]  /*00e0*/  I2F.RP R0, R7 ;  /* 0x0000000700007306 */ /* 0x000e220000209400 */
[----:B-1----:R-:W-:-:S07]  /*00f0*/  LOP3.LUT R158, R157, 0x7f, RZ, 0xc0, !PT ;  /* 0x0000007f9d9e7812 */ /* 0x002fce00078ec0ff */
[----:B0-----:R-:W0:Y:S02]  /*0100*/  MUFU.RCP R0, R0 ;  /* 0x0000000000007308 */ /* 0x001e240000001000 */
[----:B0-----:R-:W-:Y:S01]  /*0110*/  IADD3 R2, R0, 0xffffffe, RZ ;  /* 0x0ffffffe00027810 */ /* 0x001fe20007ffe0ff */
[----:B------:R-:W-:-:S05]  /*0120*/  IMAD.MOV R0, RZ, RZ, -R10 ;  /* 0x000000ffff007224 */ /* 0x000fca00078e0a0a */
[----:B------:R0:W1:Y:S02]  /*0130*/  F2I.FTZ.U32.TRUNC.NTZ R3, R2 ;  /* 0x0000000200037305 */ /* 0x000064000021f000 */
[----:B0-----:R-:W-:Y:S02]  /*0140*/  IMAD.MOV.U32 R2, RZ, RZ, RZ ;  /* 0x000000ffff027224 */ /* 0x001fe400078e00ff */
[----:B-1----:R-:W-:-:S04]  /*0150*/  IMAD.MOV R6, RZ, RZ, -R3 ;  /* 0x000000ffff067224 */ /* 0x002fc800078e0a03 */
[----:B------:R-:W-:Y:S02]  /*0160*/  IMAD R9, R6, R7, RZ ;  /* 0x0000000706097224 */ /* 0x000fe400078e02ff */
[----:B------:R-:W-:Y:S02]  /*0170*/  IMAD.MOV.U32 R6, RZ, RZ, R8 ;  /* 0x000000ffff067224 */ /* 0x000fe400078e0008 */
[----:B------:R-:W-:-:S06]  /*0180*/  IMAD.HI.U32 R3, R3, R9, R2 ;  /* 0x0000000903037227 */ /* 0x000fcc00078e0002 */
[----:B------:R-:W-:-:S04]  /*0190*/  IMAD.HI.U32 R3, R3, R6, RZ ;  /* 0x0000000603037227 */ /* 0x000fc800078e00ff */
[----:B------:R-:W-:-:S05]  /*01a0*/  IMAD R0, R3, R0, R6 ;  /* 0x0000000003007224 */ /* 0x000fca00078e0206 */
[----:B------:R-:W-:-:S13]  /*01b0*/  ISETP.GT.U32.AND P1, PT, R7, R0, PT ;  /* 0x000000000700720c */ /* 0x000fda0003f24070 */
[----:B------:R-:W-:Y:S01]  /*01c0*/  @!P1 IMAD.IADD R0, R0, 0x1, -R7 ;  /* 0x0000000100009824 */ /* 0x000fe200078e0a07 */
[----:B------:R-:W-:Y:S02]  /*01d0*/  @!P1 IADD3 R3, R3, 0x1, RZ ;  /* 0x0000000103039810 */ /* 0x000fe40007ffe0ff */
[----:B------:R-:W-:Y:S02]  /*01e0*/  ISETP.NE.AND P1, PT, R4, RZ, PT ;  /* 0x000000ff0400720c */ /* 0x000fe40003f25270 */
[----:B------:R-:W-:Y:S02]  /*01f0*/  ISETP.GE.U32.AND P0, PT, R0, R7, PT ;  /* 0x000000070000720c */ /* 0x000fe40003f06070 */
[----:B------:R-:W-:-:S04]  /*0200*/  LOP3.LUT R0, R5, R4, RZ, 0x3c, !PT ;  /* 0x0000000405007212 */ /* 0x000fc800078e3cff */
[----:B------:R-:W-:Y:S01]  /*0210*/  ISETP.GE.AND P2, PT, R0, RZ, PT ;  /* 0x000000ff0000720c */ /* 0x000fe20003f46270 */
[----:B------:R-:W-:-:S05]  /*0220*/  IMAD.MOV.U32 R0, RZ, RZ, c[0x0][0x178] ;  /* 0x00005e00ff007624 */ /* 0x000fca00078e00ff */
[----:B------:R-:W-:Y:S02]  /*0230*/  IADD3 R0, R0, 0xff, RZ ;  /* 0x000000ff00007810 */ /* 0x000fe40007ffe0ff */
[----:B------:R-:W-:-:S05]  /*0240*/  @P0 IADD3 R3, R3, 0x1, RZ ;  /* 0x0000000103030810 */ /* 0x000fca0007ffe0ff */
[----:B------:R-:W-:Y:S01]  /*0250*/  IMAD.MOV.U32 R2, RZ, RZ, R3 ;  /* 0x000000ffff027224 */ /* 0x000fe200078e0003 */
[----:B------:R-:W-:-:S03]  /*0260*/  SHF.R.S32.HI R3, RZ, 0x1f, R0 ;  /* 0x0000001fff037819 */ /* 0x000fc60000011400 */
[----:B------:R-:W-:Y:S01]  /*0270*/  @!P2 IMAD.MOV R2, RZ, RZ, -R2 ;  /* 0x000000ffff02a224 */ /* 0x000fe200078e0a02 */
[----:B------:R-:W-:Y:S02]  /*0280*/  @!P1 LOP3.LUT R2, RZ, R4, RZ, 0x33, !PT ;  /* 0x00000004ff029212 */ /* 0x000fe400078e33ff */
[----:B------:R-:W-:-:S03]  /*0290*/  LEA.HI R3, R3, R0, RZ, 0x8 ;  /* 0x0000000003037211 */ /* 0x000fc600078f40ff */
[----:B------:R-:W-:Y:S02]  /*02a0*/  IMAD.SHL.U32 R8, R2, 0x8, RZ ;  /* 0x0000000802087824 */ /* 0x000fe400078e00ff */
[----:B------:R-:W-:-:S03]  /*02b0*/  IMAD.MOV R2, RZ, RZ, -R2 ;  /* 0x000000ffff027224 */ /* 0x000fc600078e0a02 */
[----:B------:R-:W-:Y:S01]  /*02c0*/  LEA.HI.SX32 R3, R3, -R8, 0x18 ;  /* 0x8000000803037211 */ /* 0x000fe200078fc2ff */
[----:B------:R-:W-:-:S03]  /*02d0*/  IMAD R4, R4, R2, R5 ;  /* 0x0000000204047224 */ /* 0x000fc600078e0205 */
[----:B------:R-:W-:Y:S02]  /*02e0*/  IMNMX R11, R3, 0x8, PT ;  /* 0x00000008030b7817 */ /* 0x000fe40003800200 */
[----:B------:R-:W-:Y:S02]  /*02f0*/  IABS R9, R4 ;  /* 0x0000000400097213 */ /* 0x000fe40000000000 */
[----:B------:R-:W-:-:S04]  /*0300*/  IABS R7, R11 ;  /* 0x0000000b00077213 */ /* 0x000fc80000000000 */
[----:B------:R-:W0:Y:S08]  /*0310*/  I2F.RP R0, R7 ;  /* 0x0000000700007306 */ /* 0x000e300000209400 */
[----:B0-----:R-:W0:Y:S02]  /*0320*/  MUFU.RCP R0, R0 ;  /* 0x0000000000007308 */ /* 0x001e240000001000 */
[----:B0-----:R-:W-:-:S06]  /*0330*/  IADD3 R3, R0, 0xffffffe, RZ ;  /* 0x0ffffffe00037810 */ /* 0x001fcc0007ffe0ff */
[----:B------:R-:W0:Y:S02]  /*0340*/  F2I.FTZ.U32.TRUNC.NTZ R3, R3 ;  /* 0x0000000300037305 */ /* 0x000e24000021f000 */
[----:B0-----:R-:W-:-:S04]  /*0350*/  IMAD.MOV R6, RZ, RZ, -R3 ;  /* 0x000000ffff067224 */ /* 0x001fc800078e0a03 */
[----:B------:R-:W-:Y:S01]  /*0360*/  IMAD.MOV.U32 R2, RZ, RZ, R6 ;  /* 0x000000ffff027224 */ /* 0x000fe200078e0006 */
[----:B------:R-:W-:-:S03]  /*0370*/  IABS R6, R11 ;  /* 0x0000000b00067213 */ /* 0x000fc60000000000 */
[----:B------:R-:W-:Y:S02]  /*0380*/  IMAD R5, R2, R7, RZ ;  /* 0x0000000702057224 */ /* 0x000fe400078e02ff */
[----:B------:R-:W-:Y:S02]  /*0390*/  IMAD.MOV.U32 R2, RZ, RZ, RZ ;  /* 0x000000ffff027224 */ /* 0x000fe400078e00ff */
[----:B------:R-:W-:Y:S02]  /*03a0*/  IMAD.MOV R0, RZ, RZ, -R6 ;  /* 0x000000ffff007224 */ /* 0x000fe400078e0a06 */
[----:B------:R-:W-:-:S04]  /*03b0*/  IMAD.HI.U32 R2, R3, R5, R2 ;  /* 0x0000000503027227 */ /* 0x000fc800078e0002 */
[----:B------:R-:W-:Y:S02]  /*03c0*/  IMAD.MOV.U32 R6, RZ, RZ, c[0x0][0x180] ;  /* 0x00006000ff067624 */ /* 0x000fe400078e00ff */
[----:B------:R-:W-:-:S03]  /*03d0*/  IMAD.HI.U32 R2, R2, R9, RZ ;  /* 0x0000000902027227 */ /* 0x000fc600078e00ff */
[----:B------:R-:W-:Y:S01]  /*03e0*/  IADD3 R6, R6, 0xf, RZ ;  /* 0x0000000f06067810 */ /* 0x000fe20007ffe0ff */
[----:B------:R-:W-:-:S05]  /*03f0*/  IMAD R0, R2, R0, R9 ;  /* 0x0000000002007224 */ /* 0x000fca00078e0209 */
[----:B------:R-:W-:-:S13]  /*0400*/  ISETP.GT.U32.AND P1, PT, R7, R0, PT ;  /* 0x000000000700720c */ /* 0x000fda0003f24070 */
[----:B------:R-:W-:Y:S01]  /*0410*/  @!P1 IMAD.IADD R0, R0, 0x1, -R7 ;  /* 0x0000000100009824 */ /* 0x000fe200078e0a07 */
[----:B------:R-:W-:Y:S02]  /*0420*/  @!P1 IADD3 R2, R2, 0x1, RZ ;  /* 0x0000000102029810 */ /* 0x000fe40007ffe0ff */
[----:B------:R-:W-:Y:S02]  /*0430*/  ISETP.NE.AND P1, PT, R11, RZ, PT ;  /* 0x000000ff0b00720c */ /* 0x000fe40003f25270 */
[----:B------:R-:W-:Y:S02]  /*0440*/  ISETP.GE.U32.AND P0, PT, R0, R7, PT ;  /* 0x000000070000720c */ /* 0x000fe40003f06070 */
[----:B------:R-:W-:-:S04]  /*0450*/  LOP3.LUT R0, R4, R11, RZ, 0x3c, !PT ;  /* 0x0000000b04007212 */ /* 0x000fc800078e3cff */
[----:B------:R-:W-:-:S07]  /*0460*/  ISETP.GE.AND P2, PT, R0, RZ, PT ;  /* 0x000000ff0000720c */ /* 0x000fce0003f46270 */
[----:B------:R-:W-:Y:S02]  /*0470*/  @P0 IADD3 R2, R2, 0x1, RZ ;  /* 0x0000000102020810 */ /* 0x000fe40007ffe0ff */
[----:B------:R-:W-:-:S04]  /*0480*/  ISETP.GT.AND P0, PT, R6, 0xf, PT ;  /* 0x0000000f0600780c */ /* 0x000fc80003f04270 */
[----:B------:R-:W-:Y:S01]  /*0490*/  @!P2 IMAD.MOV R2, RZ, RZ, -R2 ;  /* 0x000000ffff02a224 */ /* 0x000fe200078e0a02 */
[----:B------:R-:W-:-:S05]  /*04a0*/  @!P1 LOP3.LUT R2, RZ, R11, RZ, 0x33, !PT ;  /* 0x0000000bff029212 */ /* 0x000fca00078e33ff */
[----:B------:R-:W-:Y:S02]  /*04b0*/  IMAD.MOV R0, RZ, RZ, -R2 ;  /* 0x000000ffff007224 */ /* 0x000fe400078e0a02 */
[----:B------:R-:W-:Y:S02]  /*04c0*/  IMAD.SHL.U32 R156, R2, 0x20, RZ ;  /* 0x00000020029c7824 */ /* 0x000fe400078e00ff */
[----:B------:R-:W-:-:S04]  /*04d0*/  IMAD R0, R11, R0, R4 ;  /* 0x000000000b007224 */ /* 0x000fc800078e0204 */
[----:B------:R-:W-:-:S04]  /*04e0*/  IMAD.IADD R3, R8, 0x1, R0 ;  /* 0x0000000108037824 */ /* 0x000fc800078e0200 */
[----:B------:R-:W-:-:S05]  /*04f0*/  IMAD R0, R3, 0x100, R158 ;  /* 0x0000010003007824 */ /* 0x000fca00078e029e */
[----:B------:R-:W-:Y:S01]  /*0500*/  IADD3 R182, R0, 0x80, RZ ;  /* 0x0000008000b67810 */ /* 0x000fe20007ffe0ff */
[----:B------:R-:W-:Y:S05]  /*0510*/  @P0 BRA `(.L_x_0) ;  /* 0x0000013000000947 */ /* 0x000fea0003800000 */
[----:B------:R-:W-:Y:S01]  /*0520*/  IMAD.SHL.U32 R160, R157, 0x20, RZ ;  /* 0x000000209da07824 */ /* 0x000fe200078e00ff */
[----:B------:R-:W-:Y:S01]  /*0530*/  CS2R R16, SRZ ;  /* 0x0000000000107805 */ /* 0x000fe2000001ff00 */
        /* <DEDUP_REMOVED lines=15> */
[----:B------:R-:W-:Y:S01]  /*0630*/  LOP3.LUT R160, R160, 0x60, RZ, 0xc0, !PT ;  /* 0x00000060a0a07812 */ /* 0x000fe200078ec0ff */
[----:B------:R-:W-:Y:S05]  /*0640*/  BRA `(.L_x_1) ;  /* 0x00001db000007947 */ /* 0x000fea0003800000 */
.L_x_0:
[----:B------:R-:W-:Y:S01]  /*0650*/  IABS R16, c[0x0][0x178] ;  /* 0x00005e0000107a13 */ /* 0x000fe20000000000 */
[----:B------:R-:W-:Y:S01]  /*0660*/  IMAD.SHL.U32 R160, R157, 0x20, RZ ;  /* 0x000000209da07824 */ /* 0x000fe200078e00ff */
[----:B------:R-:W-:Y:S01]  /*0670*/  IABS R15, c[0x0][0x17c] ;  /* 0x00005f00000f7a13 */ /* 0x000fe20000000000 */
[----:B------:R-:W-:Y:S01]  /*0680*/  IMAD.MOV.U32 R155, RZ, RZ, c[0x0][0x188] ;  /* 0x00006200ff9b7624 */ /* 0x000fe200078e00ff */
[----:B------:R-:W0:Y:S01]  /*0690*/  I2F.RP R8, R16 ;  /* 0x0000001000087306 */ /* 0x000e220000209400 */
[----:B------:R-:W-:Y:S01]  /*06a0*/  IABS R10, R182 ;  /* 0x000000b6000a7213 */ /* 0x000fe20000000000 */
[----:B------:R-:W-:Y:S01]  /*06b0*/  IMAD.SHL.U32 R165, R158, 0x2, RZ ;  /* 0x000000029ea57824 */ /* 0x000fe200078e00ff */
[----:B------:R-:W-:Y:S01]  /*06c0*/  IABS R12, R0 ;  /* 0x00000000000c7213 */ /* 0x000fe20000000000 */
[C---:B------:R-:W-:Y:S01]  /*06d0*/  IMAD R99, R155.reuse, 0xf, RZ ;  /* 0x0000000f9b637824 */ /* 0x040fe200078e02ff */
[----:B------:R-:W-:Y:S01]  /*06e0*/  LOP3.LUT R160, R160, 0x60, RZ, 0xc0, !PT ;  /* 0x00000060a0a07812 */ /* 0x000fe200078ec0ff */
[----:B------:R-:W-:Y:S01]  /*06f0*/  IMAD R103, R155, 0xe, RZ ;  /* 0x0000000e9b677824 */ /* 0x000fe200078e02ff */
[----:B------:R-:W-:Y:S01]  /*0700*/  LOP3.LUT R164, R157, 0xf, RZ, 0xc0, !PT ;  /* 0x0000000f9da47812 */ /* 0x000fe200078ec0ff */
[----:B------:R-:W1:Y:S01]  /*0710*/  I2F.RP R7, R15 ;  /* 0x0000000f00077306 */ /* 0x000e620000209400 */
[C---:B------:R-:W-:Y:S01]  /*0720*/  IMAD R107, R155.reuse, 0xd, RZ ;  /* 0x0000000d9b6b7824 */ /* 0x040fe200078e02ff */
[----:B------:R-:W-:Y:S01]  /*0730*/  CS2R R20, SRZ ;  /* 0x0000000000147805 */ /* 0x000fe2000001ff00 */
[C---:B------:R-:W-:Y:S01]  /*0740*/  IMAD R111, R155.reuse, 0xc, RZ ;  /* 0x0000000c9b6f7824 */ /* 0x040fe200078e02ff */
[----:B------:R-:W-:Y:S01]  /*0750*/  CS2R R22, SRZ ;  /* 0x0000000000167805 */ /* 0x000fe2000001ff00 */
[----:B------:R-:W-:Y:S01]  /*0760*/  IMAD R69, R164, c[0x0][0x18c], RZ ;  /* 0x00006300a4457a24 */ /* 0x000fe200078e02ff */
[----:B------:R-:W-:Y:S01]  /*0770*/  CS2R R24, SRZ ;  /* 0x0000000000187805 */ /* 0x000fe2000001ff00 */
[C---:B------:R-:W-:Y:S01]  /*0780*/  IMAD R115, R155.reuse, 0xb, RZ ;  /* 0x0000000b9b737824 */ /* 0x040fe200078e02ff */
[----:B0-----:R-:W0:Y:S01]  /*0790*/  MUFU.RCP R8, R8 ;  /* 0x0000000800087308 */ /* 0x001e220000001000 */
[C---:B------:R-:W-:Y:S01]  /*07a0*/  IMAD R119, R155.reuse, 0xa, RZ ;  /* 0x0000000a9b777824 */ /* 0x040fe200078e02ff */
[----:B------:R-:W-:Y:S01]  /*07b0*/  CS2R R26, SRZ ;  /* 0x00000000001a7805 */ /* 0x000fe2000001ff00 */
[C---:B------:R-:W-:Y:S01]  /*07c0*/  IMAD R123, R155.reuse, 0x9, RZ ;  /* 0x000000099b7b7824 */ /* 0x040fe200078e02ff */
[----:B------:R-:W-:Y:S01]  /*07d0*/  CS2R R28, SRZ ;  /* 0x00000000001c7805 */ /* 0x000fe2000001ff00 */
[C---:B------:R-:W-:Y:S01]  /*07e0*/  IMAD.SHL.U32 R127, R155.reuse, 0x8, RZ ;  /* 0x000000089b7f7824 */ /* 0x040fe200078e00ff */
[----:B------:R-:W-:Y:S01]  /*07f0*/  CS2R R30, SRZ ;  /* 0x00000000001e7805 */ /* 0x000fe2000001ff00 */
[C---:B------:R-:W-:Y:S01]  /*0800*/  IMAD R131, R155.reuse, 0x7, RZ ;  /* 0x000000079b837824 */ /* 0x040fe200078e02ff */
[----:B-1----:R-:W1:Y:S01]  /*0810*/  MUFU.RCP R7, R7 ;  /* 0x0000000700077308 */ /* 0x002e620000001000 */
[C---:B------:R-:W-:Y:S01]  /*0820*/  IMAD R135, R155.reuse, 0x6, RZ ;  /* 0x000000069b877824 */ /* 0x040fe200078e02ff */
[----:B------:R-:W-:Y:S01]  /*0830*/  CS2R R32, SRZ ;  /* 0x0000000000207805 */ /* 0x000fe2000001ff00 */
[C---:B------:R-:W-:Y:S01]  /*0840*/  IMAD R139, R155.reuse, 0x5, RZ ;  /* 0x000000059b8b7824 */ /* 0x040fe200078e02ff */
[----:B------:R-:W-:Y:S01]  /*0850*/  CS2R R34, SRZ ;  /* 0x0000000000227805 */ /* 0x000fe2000001ff00 */
[C---:B------:R-:W-:Y:S01]  /*0860*/  IMAD.SHL.U32 R143, R155.reuse, 0x4, RZ ;  /* 0x000000049b8f7824 */ /* 0x040fe200078e00ff */
[----:B------:R-:W-:Y:S01]  /*0870*/  CS2R R36, SRZ ;  /* 0x0000000000247805 */ /* 0x000fe2000001ff00 */
[C---:B------:R-:W-:Y:S01]  /*0880*/  IMAD R147, R155.reuse, 0x3, RZ ;  /* 0x000000039b937824 */ /* 0x040fe200078e02ff */
[----:B0-----:R-:W-:Y:S01]  /*0890*/  IADD3 R4, R8, 0xffffffe, RZ ;  /* 0x0ffffffe08047810 */ /* 0x001fe20007ffe0ff */
[C---:B------:R-:W-:Y:S01]  /*08a0*/  IMAD.SHL.U32 R151, R155.reuse, 0x2, RZ ;  /* 0x000000029b977824 */ /* 0x040fe200078e00ff */
[----:B------:R-:W-:Y:S01]  /*08b0*/  CS2R R38, SRZ ;  /* 0x0000000000267805 */ /* 0x000fe2000001ff00 */
[----:B------:R-:W-:Y:S01]  /*08c0*/  IMAD.MOV.U32 R167, RZ, RZ, c[0x0][0x18c] ;  /* 0x00006300ffa77624 */ /* 0x000fe200078e00ff */
[----:B------:R0:W2:Y:S01]  /*08d0*/  F2I.FTZ.U32.TRUNC.NTZ R5, R4 ;  /* 0x0000000400057305 */ /* 0x0000a2000021f000 */
[----:B------:R-:W-:Y:S01]  /*08e0*/  IMAD.SHL.U32 R168, R155, 0x10, RZ ;  /* 0x000000109ba87824 */ /* 0x000fe200078e00ff */
[----:B------:R-:W-:Y:S01]  /*08f0*/  CS2R R40, SRZ ;  /* 0x0000000000287805 */ /* 0x000fe2000001ff00 */
[----:B------:R-:W-:Y:S01]  /*0900*/  CS2R R42, SRZ ;  /* 0x00000000002a7805 */ /* 0x000fe2000001ff00 */
[----:B-1----:R-:W-:Y:S01]  /*0910*/  IADD3 R2, R7, 0xffffffe, RZ ;  /* 0x0ffffffe07027810 */ /* 0x002fe20007ffe0ff */
[----:B------:R-:W-:Y:S01]  /*0920*/  CS2R R44, SRZ ;  /* 0x00000000002c7805 */ /* 0x000fe2000001ff00 */
[----:B------:R-:W-:Y:S01]  /*0930*/  CS2R R46, SRZ ;  /* 0x00000000002e7805 */ /* 0x000fe2000001ff00 */
[----:B------:R-:W-:Y:S01]  /*0940*/  CS2R R48, SRZ ;  /* 0x0000000000307805 */ /* 0x000fe2000001ff00 */
[----:B------:R-:W1:Y:S01]  /*0950*/  F2I.FTZ.U32.TRUNC.NTZ R3, R2 ;  /* 0x0000000200037305 */ /* 0x000e62000021f000 */
[----:B0-----:R-:W-:Y:S01]  /*0960*/  IMAD.MOV.U32 R4, RZ, RZ, RZ ;  /* 0x000000ffff047224 */ /* 0x001fe200078e00ff */
[----:B------:R-:W-:Y:S01]  /*0970*/  CS2R R50, SRZ ;  /* 0x0000000000327805 */ /* 0x000fe2000001ff00 */
[----:B------:R-:W-:Y:S01]  /*0980*/  CS2R R52, SRZ ;  /* 0x0000000000347805 */ /* 0x000fe2000001ff00 */
[----:B------:R-:W-:Y:S01]  /*0990*/  CS2R R54, SRZ ;  /* 0x0000000000367805 */ /* 0x000fe2000001ff00 */
[----:B------:R-:W-:Y:S01]  /*09a0*/  CS2R R56, SRZ ;  /* 0x0000000000387805 */ /* 0x000fe2000001ff00 */
[----:B------:R-:W-:Y:S01]  /*09b0*/  CS2R R58, SRZ ;  /* 0x00000000003a7805 */ /* 0x000fe2000001ff00 */
[----:B------:R-:W-:Y:S01]  /*09c0*/  CS2R R60, SRZ ;  /* 0x00000000003c7805 */ /* 0x000fe2000001ff00 */
[--C-:B--2---:R-:W-:Y:S01]  /*09d0*/  IMAD.MOV R9, RZ, RZ, -R5.reuse ;  /* 0x000000ffff097224 */ /* 0x104fe200078e0a05 */
[----:B------:R-:W-:Y:S01]  /*09e0*/  CS2R R62, SRZ ;  /* 0x00000000003e7805 */ /* 0x000fe2000001ff00 */
[----:B------:R-:W-:Y:S01]  /*09f0*/  CS2R R64, SRZ ;  /* 0x0000000000407805 */ /* 0x000fe2000001ff00 */
[----:B------:R-:W-:Y:S01]  /*0a00*/  CS2R R66, SRZ ;  /* 0x0000000000427805 */ /* 0x000fe2000001ff00 */
[----:B------:R-:W-:Y:S01]  /*0a10*/  IMAD R9, R9, R16, RZ ;  /* 0x0000001009097224 */ /* 0x000fe200078e02ff */
[----:B------:R-:W-:Y:S01]  /*0a20*/  LOP3.LUT R169, R165, 0x10, RZ, 0x3c, !PT ;  /* 0x00000010a5a97812 */ /* 0x000fe200078e3cff */
[----:B------:R-:W-:Y:S01]  /*0a30*/  IMAD.SHL.U32 R167, R167, 0x10, RZ ;  /* 0x00000010a7a77824 */ /* 0x000fe200078e00ff */
[----:B------:R-:W-:Y:S01]  /*0a40*/  LOP3.LUT R170, R165, 0x20, RZ, 0x3c, !PT ;  /* 0x00000020a5aa7812 */ /* 0x000fe200078e3cff */
[----:B------:R-:W-:Y:S01]  /*0a50*/  IMAD.HI.U32 R7, R5, R9, R4 ;  /* 0x0000000905077227 */ /* 0x000fe200078e0004 */
[----:B------:R-:W-:-:S02]  /*0a60*/  SHF.R.S32.HI R5, RZ, 0x1f, R6 ;  /* 0x0000001fff057819 */ /* 0x000fc40000011406 */
[----:B------:R-:W-:Y:S01]  /*0a70*/  SHF.R.U32.HI R4, RZ, 0x4, R157 ;  /* 0x00000004ff047819 */ /* 0x000fe2000001169d */
[----:B-1----:R-:W-:Y:S01]  /*0a80*/  IMAD.MOV R8, RZ, RZ, -R3 ;  /* 0x000000ffff087224 */ /* 0x002fe200078e0a03 */
[----:B------:R-:W-:Y:S01]  /*0a90*/  LEA.HI R166, R5, R6, RZ, 0x4 ;  /* 0x0000000605a67211 */ /* 0x000fe200078f20ff */
[----:B------:R-:W-:Y:S01]  /*0aa0*/  IMAD.HI.U32 R2, R7, R10, RZ ;  /* 0x0000000a07027227 */ /* 0x000fe200078e00ff */
[----:B------:R-:W-:Y:S02]  /*0ab0*/  SGXT.U32 R5, R4, 0x3 ;  /* 0x000000030405781a */ /* 0x000fe40000000000 */
[----:B------:R-:W-:Y:S01]  /*0ac0*/  LOP3.LUT R171, R165, 0x30, RZ, 0x3c, !PT ;  /* 0x00000030a5ab7812 */ /* 0x000fe200078e3cff */
[----:B------:R-:W-:Y:S01]  /*0ad0*/  IMAD.HI.U32 R7, R7, R12, RZ ;  /* 0x0000000c07077227 */ /* 0x000fe200078e00ff */
[----:B------:R-:W-:Y:S02]  /*0ae0*/  LOP3.LUT R13, R156, R5, RZ, 0xfc, !PT ;  /* 0x000000059c0d7212 */ /* 0x000fe400078efcff */
[----:B------:R-:W-:Y:S01]  /*0af0*/  LOP3.LUT R172, R165, 0x40, RZ, 0x3c, !PT ;  /* 0x00000040a5ac7812 */ /* 0x000fe200078e3cff */
[----:B------:R-:W-:Y:S01]  /*0b00*/  IMAD.MOV R11, RZ, RZ, -R2 ;  /* 0x000000ffff0b7224 */ /* 0x000fe200078e0a02 */
[C---:B------:R-:W-:Y:S01]  /*0b10*/  LOP3.LUT R17, R13.reuse, 0x18, RZ, 0xfc, !PT ;  /* 0x000000180d117812 */ /* 0x040fe200078efcff */
[----:B------:R-:W-:Y:S01]  /*0b20*/  IMAD R9, R8, R15, RZ ;  /* 0x0000000f08097224 */ /* 0x000fe200078e02ff */
[C---:B------:R-:W-:Y:S01]  /*0b30*/  LOP3.LUT R18, R13.reuse, 0x10, RZ, 0xfc, !PT ;  /* 0x000000100d127812 */ /* 0x040fe200078efcff */
[----:B------:R-:W-:Y:S01]  /*0b40*/  IMAD.MOV.U32 R2, RZ, RZ, RZ ;  /* 0x000000ffff027224 */ /* 0x000fe200078e00ff */
[----:B------:R-:W-:Y:S01]  /*0b50*/  LOP3.LUT R19, R13, 0x8, RZ, 0xfc, !PT ;  /* 0x000000080d137812 */ /* 0x000fe200078efcff */
[----:B------:R-:W-:Y:S01]  /*0b60*/  IMAD.MOV R7, RZ, RZ, -R7 ;  /* 0x000000ffff077224 */ /* 0x000fe200078e0a07 */
[----:B------:R-:W-:Y:S01]  /*0b70*/  IABS R6, R17 ;  /* 0x0000001100067213 */ /* 0x000fe20000000000 */
[----:B------:R-:W-:Y:S01]  /*0b80*/  IMAD.HI.U32 R2, R3, R9, R2 ;  /* 0x0000000903027227 */ /* 0x000fe200078e0002 */
[----:B------:R-:W-:-:S02]  /*0b90*/  IABS R9, R18 ;  /* 0x0000001200097213 */ /* 0x000fc40000000000 */
[----:B------:R-:W-:Y:S01]  /*0ba0*/  ISETP.GE.AND P0, PT, R13, RZ, PT ;  /* 0x000000ff0d00720c */ /* 0x000fe20003f06270 */
[C---:B------:R-:W-:Y:S01]  /*0bb0*/  IMAD R8, R16.reuse, R11, R10 ;  /* 0x0000000b10087224 */ /* 0x040fe200078e020a */
[----:B------:R-:W-:Y:S01]  /*0bc0*/  IABS R10, R19 ;  /* 0x00000013000a7213 */ /* 0x000fe20000000000 */
[----:B------:R-:W-:Y:S01]  /*0bd0*/  IMAD R7, R16, R7, R12 ;  /* 0x0000000710077224 */ /* 0x000fe200078e020c */
[----:B------:R-:W-:Y:S01]  /*0be0*/  IABS R11, R13 ;  /* 0x0000000d000b7213 */ /* 0x000fe20000000000 */
[----:B------:R-:W-:Y:S01]  /*0bf0*/  IMAD.HI.U32 R3, R2, R6, RZ ;  /* 0x0000000602037227 */ /* 0x000fe200078e00ff */
[C---:B------:R-:W-:Y:S02]  /*0c00*/  ISETP.GT.U32.AND P1, PT, R16.reuse, R8, PT ;  /* 0x000000081000720c */ /* 0x040fe40003f24070 */
[----:B------:R-:W-:Y:S01]  /*0c10*/  ISETP.GT.U32.AND P2, PT, R16, R7, PT ;  /* 0x000000071000720c */ /* 0x000fe20003f44070 */
[----:B------:R-:W-:Y:S01]  /*0c20*/  IMAD.HI.U32 R4, R2, R9, RZ ;  /* 0x0000000902047227 */ /* 0x000fe200078e00ff */
[----:B------:R-:W-:-:S02]  /*0c30*/  SHF.R.S32.HI R13, RZ, 0x2, R157 ;  /* 0x00000002ff0d7819 */ /* 0x000fc4000001149d */
[----:B------:R-:W-:Y:S01]  /*0c40*/  LOP3.LUT R173, R165, 0x50, RZ, 0x3c, !PT ;  /* 0x00000050a5ad7812 */ /* 0x000fe200078e3cff */
[C---:B------:R-:W-:Y:S01]  /*0c50*/  IMAD.HI.U32 R5, R2.reuse, R10, RZ ;  /* 0x0000000a02057227 */ /* 0x040fe200078e00ff */
[----:B------:R-:W-:Y:S02]  /*0c60*/  SGXT R13, R13, 0x1 ;  /* 0x000000010d0d781a */ /* 0x000fe40000000200 */
[C---:B------:R-:W-:Y:S01]  /*0c70*/  LOP3.LUT R174, R165.reuse, 0x60, RZ, 0x3c, !PT ;  /* 0x00000060a5ae7812 */ /* 0x040fe200078e3cff */
[----:B------:R-:W-:Y:S01]  /*0c80*/  IMAD.HI.U32 R2, R2, R11, RZ ;  /* 0x0000000b02027227 */ /* 0x000fe200078e00ff */
[----:B------:R-:W-:Y:S02]  /*0c90*/  LOP3.LUT R14, R160, 0x90, R13, 0xf8, !PT ;  /* 0x00000090a00e7812 */ /* 0x000fe400078ef80d */
[----:B------:R-:W-:Y:S01]  /*0ca0*/  LOP3.LUT R175, R165, 0x70, RZ, 0x3c, !PT ;  /* 0x00000070a5af7812 */ /* 0x000fe200078e3cff */
[----:B------:R-:W-:Y:S01]  /*0cb0*/  IMAD.MOV R3, RZ, RZ, -R3 ;  /* 0x000000ffff037224 */ /* 0x000fe200078e0a03 */
[----:B------:R-:W-:Y:S01]  /*0cc0*/  SHF.R.S32.HI R166, RZ, 0x4, R166 ;  /* 0x00000004ffa67819 */ /* 0x000fe200000114a6 */
[----:B------:R-:W-:-:S02]  /*0cd0*/  IMAD.MOV R4, RZ, RZ, -R4 ;  /* 0x000000ffff047224 */ /* 0x000fc400078e0a04 */
[----:B------:R-:W-:Y:S02]  /*0ce0*/  IMAD.MOV R12, RZ, RZ, -R2 ;  /* 0x000000ffff0c7224 */ /* 0x000fe400078e0a02 */
[C---:B------:R-:W-:Y:S02]  /*0cf0*/  IMAD R2, R15.reuse, R3, R6 ;  /* 0x000000030f027224 */ /* 0x040fe400078e0206 */
[----:B------:R-:W-:Y:S02]  /*0d00*/  IMAD.MOV R5, RZ, RZ, -R5 ;  /* 0x000000ffff057224 */ /* 0x000fe400078e0a05 */
[C---:B------:R-:W-:Y:S01]  /*0d10*/  IMAD R4, R15.reuse, R4, R9 ;  /* 0x000000040f047224 */ /* 0x040fe200078e0209 */
[----:B------:R-:W-:Y:S01]  /*0d20*/  SHF.R.S32.HI R9, RZ, 0x6, R157 ;  /* 0x00000006ff097819 */ /* 0x000fe2000001149d */
[--C-:B------:R-:W-:Y:S01]  /*0d30*/  @!P1 IMAD.IADD R8, R8, 0x1, -R16.reuse ;  /* 0x0000000108089824 */ /* 0x100fe200078e0a10 */
[----:B------:R-:W-:Y:S01]  /*0d40*/  ISETP.GT.U32.AND P1, PT, R15, R2, PT ;  /* 0x000000020f00720c */ /* 0x000fe20003f24070 */
[----:B------:R-:W-:Y:S01]  /*0d50*/  @!P2 IMAD.IADD R7, R7, 0x1, -R16 ;  /* 0x000000010707a824 */ /* 0x000fe200078e0a10 */
[C---:B------:R-:W-:Y:S01]  /*0d60*/  ISETP.GT.U32.AND P2, PT, R15.reuse, R4, PT ;  /* 0x000000040f00720c */ /* 0x040fe20003f44070 */
[C---:B------:R-:W-:Y:S01]  /*0d70*/  IMAD R5, R15.reuse, R5, R10 ;  /* 0x000000050f057224 */ /* 0x040fe200078e020a */
[C---:B------:R-:W-:Y:S01]  /*0d80*/  ISETP.GT.U32.AND P5, PT, R16.reuse, R8, PT ;  /* 0x000000081000720c */ /* 0x040fe20003fa4070 */
[----:B------:R-:W-:Y:S01]  /*0d90*/  IMAD R6, R15, R12, R11 ;  /* 0x0000000c0f067224 */ /* 0x000fe200078e020b */
[----:B------:R-:W-:Y:S01]  /*0da0*/  ISETP.GT.U32.AND P6, PT, R16, R7, PT ;  /* 0x000000071000720c */ /* 0x000fe20003fc4070 */
[----:B------:R-:W-:Y:S01]  /*0db0*/  IMAD.SHL.U32 R3, R157, 0x2, RZ ;  /* 0x000000029d037824 */ /* 0x000fe200078e00ff */
[----:B------:R-:W-:-:S02]  /*0dc0*/  ISETP.GT.U32.AND P3, PT, R15, R5, PT ;  /* 0x000000050f00720c */ /* 0x000fc40003f64070 */
[----:B------:R-:W-:Y:S02]  /*0dd0*/  ISETP.GT.U32.AND P4, PT, R15, R6, PT ;  /* 0x000000060f00720c */ /* 0x000fe40003f84070 */
[----:B------:R-:W-:Y:S01]  /*0de0*/  LOP3.LUT R11, R157, 0x7, RZ, 0xc0, !PT ;  /* 0x000000079d0b7812 */ /* 0x000fe200078ec0ff */
[--C-:B------:R-:W-:Y:S01]  /*0df0*/  @!P1 IMAD.IADD R2, R2, 0x1, -R15.reuse ;  /* 0x0000000102029824 */ /* 0x100fe200078e0a0f */
[----:B------:R-:W-:Y:S01]  /*0e00*/  ISETP.GE.AND P1, PT, R0, RZ, PT ;  /* 0x000000ff0000720c */ /* 0x000fe20003f26270 */
[--C-:B------:R-:W-:Y:S01]  /*0e10*/  @!P2 IMAD.IADD R4, R4, 0x1, -R15.reuse ;  /* 0x000000010404a824 */ /* 0x100fe200078e0a0f */
[----:B------:R-:W-:Y:S01]  /*0e20*/  SGXT R9, R9, 0x1 ;  /* 0x000000010909781a */ /* 0x000fe20000000200 */
[----:B------:R-:W-:Y:S01]  /*0e30*/  IMAD.SHL.U32 R10, R11, 0x10, RZ ;  /* 0x000000100b0a7824 */ /* 0x000fe200078e00ff */
[----:B------:R-:W-:Y:S01]  /*0e40*/  ISETP.GT.U32.AND P2, PT, R15, R2, PT ;  /* 0x000000020f00720c */ /* 0x000fe20003f44070 */
[--C-:B------:R-:W-:Y:S01]  /*0e50*/  @!P6 IMAD.IADD R7, R7, 0x1, -R16.reuse ;  /* 0x000000010707e824 */ /* 0x100fe200078e0a10 */
[----:B------:R-:W-:Y:S01]  /*0e60*/  ISETP.GE.AND P6, PT, R182, RZ, PT ;  /* 0x000000ffb600720c */ /* 0x000fe20003fc6270 */
[--C-:B------:R-:W-:Y:S01]  /*0e70*/  @!P3 IMAD.IADD R5, R5, 0x1, -R15.reuse ;  /* 0x000000010505b824 */ /* 0x100fe200078e0a0f */
[C---:B------:R-:W-:Y:S01]  /*0e80*/  ISETP.GT.U32.AND P3, PT, R15.reuse, R4, PT ;  /* 0x000000040f00720c */ /* 0x040fe20003f64070 */
[----:B------:R-:W-:Y:S01]  /*0e90*/  @!P4 IMAD.IADD R6, R6, 0x1, -R15 ;  /* 0x000000010606c824 */ /* 0x000fe200078e0a0f */
[----:B------:R-:W-:Y:S01]  /*0ea0*/  LOP3.LUT R12, R10, 0x60, R157, 0x78, !PT ;  /* 0x000000600a0c7812 */ /* 0x000fe200078e789d */
[----:B------:R-:W-:Y:S01]  /*0eb0*/  @!P5 IMAD.IADD R8, R8, 0x1, -R16 ;  /* 0x000000010808d824 */ /* 0x000fe200078e0a10 */
[C---:B------:R-:W-:Y:S01]  /*0ec0*/  ISETP.GT.U32.AND P4, PT, R15.reuse, R5, PT ;  /* 0x000000050f00720c */ /* 0x040fe20003f84070 */
[----:B------:R-:W-:Y:S01]  /*0ed0*/  @!P1 IMAD.MOV R7, RZ, RZ, -R7 ;  /* 0x000000ffff079224 */ /* 0x000fe200078e0a07 */
[----:B------:R-:W-:-:S02]  /*0ee0*/  ISETP.GT.U32.AND P5, PT, R15, R6, PT ;  /* 0x000000060f00720c */ /* 0x000fc40003fa4070 */
[----:B------:R-:W-:Y:S01]  /*0ef0*/  LOP3.LUT R10, R9, 0x90, RZ, 0xc0, !PT ;  /* 0x00000090090a7812 */ /* 0x000fe200078ec0ff */
[--C-:B------:R-:W-:Y:S01]  /*0f00*/  @!P2 IMAD.IADD R2, R2, 0x1, -R15.reuse ;  /* 0x000000010202a824 */ /* 0x100fe200078e0a0f */
[----:B------:R-:W-:Y:S01]  /*0f10*/  ISETP.GE.AND P1, PT, R18, RZ, PT ;  /* 0x000000ff1200720c */ /* 0x000fe20003f26270 */
[----:B------:R-:W-:Y:S01]  /*0f20*/  @!P6 IMAD.MOV R8, RZ, RZ, -R8 ;  /* 0x000000ffff08e224 */ /* 0x000fe200078e0a08 */
[----:B------:R-:W-:Y:S01]  /*0f30*/  ISETP.GE.AND P6, PT, R17, RZ, PT ;  /* 0x000000ff1100720c */ /* 0x000fe20003fc6270 */
[----:B------:R-:W-:Y:S01]  /*0f40*/  @!P3 IMAD.IADD R4, R4, 0x1, -R15 ;  /* 0x000000010404b824 */ /* 0x000fe200078e0a0f */
[----:B------:R-:W-:Y:S01]  /*0f50*/  ISETP.GE.AND P2, PT, R19, RZ, PT ;  /* 0x000000ff1300720c */ /* 0x000fe20003f46270 */
[----:B------:R-:W-:Y:S01]  /*0f60*/  CS2R R16, SRZ ;  /* 0x0000000000107805 */ /* 0x000fe2000001ff00 */
[----:B------:R-:W-:Y:S01]  /*0f70*/  LOP3.LUT R12, R12, 0x10, R3, 0x78, !PT ;  /* 0x000000100c0c7812 */ /* 0x000fe200078e7803 */
[----:B------:R-:W-:Y:S01]  /*0f80*/  @!P4 IMAD.IADD R5, R5, 0x1, -R15 ;  /* 0x000000010505c824 */ /* 0x000fe200078e0a0f */
[----:B------:R-:W-:Y:S01]  /*0f90*/  LOP3.LUT R161, R10, 0x7e, R3, 0x78, !PT ;  /* 0x0000007e0aa17812 */ /* 0x000fe200078e7803 */
[----:B------:R-:W-:Y:S01]  /*0fa0*/  @!P5 IMAD.IADD R6, R6, 0x1, -R15 ;  /* 0x000000010606d824 */ /* 0x000fe200078e0a0f */
[----:B------:R-:W-:Y:S01]  /*0fb0*/  LOP3.LUT R163, R14, 0x10, R3, 0x78, !PT ;  /* 0x000000100ea37812 */ /* 0x000fe200078e7803 */
[----:B------:R-:W-:Y:S01]  /*0fc0*/  CS2R R18, SRZ ;  /* 0x0000000000127805 */ /* 0x000fe2000001ff00 */
[----:B------:R-:W-:Y:S01]  /*0fd0*/  ISETP.NE.AND P3, PT, RZ, c[0x0][0x178], PT ;  /* 0x00005e00ff007a0c */ /* 0x000fe20003f65270 */
[----:B------:R-:W-:Y:S01]  /*0fe0*/  @!P1 IMAD.MOV R4, RZ, RZ, -R4 ;  /* 0x000000ffff049224 */ /* 0x000fe200078e0a04 */
[----:B------:R-:W-:Y:S01]  /*0ff0*/  LOP3.LUT R3, RZ, c[0x0][0x178], RZ, 0x33, !PT ;  /* 0x00005e00ff037a12 */ /* 0x000fe200078e33ff */
[----:B------:R-:W-:Y:S01]  /*1000*/  @!P6 IMAD.MOV R2, RZ, RZ, -R2 ;  /* 0x000000ffff02e224 */ /* 0x000fe200078e0a02 */
[----:B------:R-:W-:Y:S01]  /*1010*/  LOP3.LUT R10, R157, 0x10, RZ, 0xc0, !PT ;  /* 0x000000109d0a7812 */ /* 0x000fe200078ec0ff */
[----:B------:R-:W-:Y:S01]  /*1020*/  @!P2 IMAD.MOV R5, RZ, RZ, -R5 ;  /* 0x000000ffff05a224 */ /* 0x000fe200078e0a05 */
[C---:B------:R-:W-:Y:S01]  /*1030*/  SEL R70, R3.reuse, R8, !P3 ;  /* 0x0000000803467207 */ /* 0x040fe20005800000 */
[----:B------:R-:W-:Y:S01]  /*1040*/  @!P0 IMAD.MOV R6, RZ, RZ, -R6 ;  /* 0x000000ffff068224 */ /* 0x000fe200078e0a06 */
[----:B------:R-:W-:Y:S01]  /*1050*/  SEL R71, R3, R7, !P3 ;  /* 0x0000000703477207 */ /* 0x000fe20005800000 */
[----:B------:R-:W-:Y:S01]  /*1060*/  IMAD R11, R11, 0x2, R10 ;  /* 0x000000020b0b7824 */ /* 0x000fe200078e020a */
[----:B------:R-:W-:Y:S01]  /*1070*/  ISETP.NE.AND P3, PT, RZ, c[0x0][0x17c], PT ;  /* 0x00005f00ff007a0c */ /* 0x000fe20003f65270 */
[----:B------:R-:W-:Y:S01]  /*1080*/  IMAD R70, R70, c[0x0][0x184], RZ ;  /* 0x0000610046467a24 */ /* 0x000fe200078e02ff */
[----:B------:R-:W-:Y:S01]  /*1090*/  LOP3.LUT R3, RZ, c[0x0][0x17c], RZ, 0x33, !PT ;  /* 0x00005f00ff037a12 */ /* 0x000fe200078e33ff */
[----:B------:R-:W-:Y:S01]  /*10a0*/  IMAD R71, R71, c[0x0][0x184], RZ ;  /* 0x0000610047477a24 */ /* 0x000fe200078e02ff */
[----:B------:R-:W-:Y:S01]  /*10b0*/  LEA R68, P0, R69, c[0x0][0x168], 0x1 ;  /* 0x00005a0045447a11 */ /* 0x000fe200078008ff */
[----:B------:R-:W-:Y:S01]  /*10c0*/  IMAD.WIDE R92, R70, 0x2, RZ ;  /* 0x00000002465c7825 */ /* 0x000fe200078e02ff */
[C---:B------:R-:W-:Y:S01]  /*10d0*/  SEL R176, R3.reuse, R2, !P3 ;  /* 0x0000000203b07207 */ /* 0x040fe20005800000 */
[----:B------:R-:W-:Y:S01]  /*10e0*/  CS2R R8, SRZ ;  /* 0x0000000000087805 */ /* 0x000fe2000001ff00 */
[----:B------:R-:W-:Y:S01]  /*10f0*/  SEL R177, R3, R4, !P3 ;  /* 0x0000000403b17207 */ /* 0x000fe20005800000 */
[----:B------:R-:W-:Y:S01]  /*1100*/  IMAD.WIDE R94, R71, 0x2, RZ ;  /* 0x00000002475e7825 */ /* 0x000fe200078e02ff */
[C---:B------:R-:W-:Y:S01]  /*1110*/  SEL R178, R3.reuse, R5, !P3 ;  /* 0x0000000503b27207 */ /* 0x040fe20005800000 */
[----:B------:R-:W-:Y:S01]  /*1120*/  CS2R R14, SRZ ;  /* 0x00000000000e7805 */ /* 0x000fe2000001ff00 */
[----:B------:R-:W-:Y:S01]  /*1130*/  SEL R179, R3, R6, !P3 ;  /* 0x0000000603b37207 */ /* 0x000fe20005800000 */
[----:B------:R-:W-:Y:S01]  /*1140*/  IMAD.U32 R162, R11, 0x100, R12 ;  /* 0x000001000ba27824 */ /* 0x000fe200078e000c */
[----:B------:R-:W-:Y:S01]  /*1150*/  CS2R R4, SRZ ;  /* 0x0000000000047805 */ /* 0x000fe2000001ff00 */
[----:B------:R-:W-:Y:S01]  /*1160*/  IMAD R163, R10, 0x10, R163 ;  /* 0x000000100aa37824 */ /* 0x000fe200078e02a3 */
[----:B------:R-:W-:Y:S01]  /*1170*/  CS2R R6, SRZ ;  /* 0x0000000000067805 */ /* 0x000fe2000001ff00 */
[--C-:B------:R-:W-:Y:S01]  /*1180*/  IMAD.WIDE R96, R99, 0x2, R92.reuse ;  /* 0x0000000263607825 */ /* 0x100fe200078e025c */
[----:B------:R-:W-:Y:S01]  /*1190*/  CS2R R10, SRZ ;  /* 0x00000000000a7805 */ /* 0x000fe2000001ff00 */
[----:B------:R-:W-:Y:S01]  /*11a0*/  CS2R R12, SRZ ;  /* 0x00000000000c7805 */ /* 0x000fe2000001ff00 */
[----:B------:R-:W-:Y:S01]  /*11b0*/  LEA.HI.X.SX32 R69, R69, c[0x0][0x16c], 0x1, P0 ;  /* 0x00005b0045457a11 */ /* 0x000fe200000f0eff */
[----:B------:R-:W-:-:S04]  /*11c0*/  IMAD.WIDE R100, R103, 0x2, R92 ;  /* 0x0000000267647825 */ /* 0x000fc800078e025c */
        /* <DEDUP_REMOVED lines=13> */
[----:B------:R-:W-:Y:S02]  /*12a0*/  IMAD.MOV.U32 R2, RZ, RZ, c[0x0][0x160] ;  /* 0x00005800ff027624 */ /* 0x000fe400078e00ff */
[----:B------:R-:W-:Y:S02]  /*12b0*/  IMAD.MOV.U32 R3, RZ, RZ, c[0x0][0x164] ;  /* 0x00005900ff037624 */ /* 0x000fe400078e00ff */
[----:B------:R-:W-:Y:S02]  /*12c0*/  IMAD R176, R176, c[0x0][0x190], RZ ;  /* 0x00006400b0b07a24 */ /* 0x000fe400078e02ff */
[----:B------:R-:W-:Y:S02]  /*12d0*/  IMAD R177, R177, c[0x0][0x190], RZ ;  /* 0x00006400b1b17a24 */ /* 0x000fe400078e02ff */
[----:B------:R-:W-:Y:S02]  /*12e0*/  IMAD R178, R178, c[0x0][0x190], RZ ;  /* 0x00006400b2b27a24 */ /* 0x000fe400078e02ff */
[----:B------:R-:W-:-:S02]  /*12f0*/  IMAD R179, R179, c[0x0][0x190], RZ ;  /* 0x00006400b3b37a24 */ /* 0x000fc400078e02ff */
        /* <DEDUP_REMOVED lines=15> */
.L_x_2:
[----:B------:R-:W-:Y:S02]  /*13f0*/  ISETP.GT.AND P2, PT, R159, RZ, PT ;  /* 0x000000ff9f00720c */ /* 0x000fe40003f44270 */
[-C--:B------:R-:W-:Y:S02]  /*1400*/  IADD3 R78, P1, R94, R2.reuse, RZ ;  /* 0x000000025e4e7210 */ /* 0x080fe40007f3e0ff */
[----:B------:R-:W-:Y:S02]  /*1410*/  IADD3 R80, P0, R92, R2, RZ ;  /* 0x000000025c507210 */ /* 0x000fe40007f1e0ff */
[----:B------:R-:W-:Y:S01]  /*1420*/  PRMT R70, RZ, 0x7610, R70 ;  /* 0x00007610ff467816 */ /* 0x000fe20000000046 */
[--C-:B------:R-:W-:Y:S01]  /*1430*/  IMAD.X R79, R95, 0x1, R3.reuse, P1 ;  /* 0x000000015f4f7824 */ /* 0x100fe200008e0603 */
[----:B------:R-:W-:Y:S01]  /*1440*/  PRMT R72, RZ, 0x7610, R72 ;  /* 0x00007610ff487816 */ /* 0x000fe20000000048 */
[----:B------:R-:W-:Y:S01]  /*1450*/  IMAD.X R81, R93, 0x1, R3, P0 ;  /* 0x000000015d517824 */ /* 0x000fe200000e0603 */
[----:B------:R-:W-:-:S02]  /*1460*/  ISETP.GT.AND P3, PT, R159, 0x1, PT ;  /* 0x000000019f00780c */ /* 0x000fc40003f64270 */
[-C--:B------:R-:W-:Y:S01]  /*1470*/  IADD3 R82, P1, R154, R2.reuse, RZ ;  /* 0x000000029a527210 */ /* 0x080fe20007f3e0ff */
[----:B------:R0:W2:Y:S01]  /*1480*/  @P2 LDG.E.U16 R70, [R78.64] ;  /* 0x000000044e462981 */ /* 0x0000a2000c1e1500 */
[----:B------:R-:W-:-:S03]  /*1490*/  IADD3 R84, P0, R152, R2, RZ ;  /* 0x0000000298547210 */ /* 0x000fc60007f1e0ff */
[----:B------:R1:W3:Y:S01]  /*14a0*/  @P2 LDG.E.U16 R72, [R80.64] ;  /* 0x0000000450482981 */ /* 0x0002e2000c1e1500 */
[----:B------:R-:W-:Y:S01]  /*14b0*/  ISETP.GT.AND P2, PT, R159, 0x2, PT ;  /* 0x000000029f00780c */ /* 0x000fe20003f44270 */
[--C-:B------:R-:W-:Y:S01]  /*14c0*/  IMAD.X R83, R155, 0x1, R3.reuse, P1 ;  /* 0x000000019b537824 */ /* 0x100fe200008e0603 */
[-C--:B------:R-:W-:Y:S01]  /*14d0*/  IADD3 R90, P1, R150, R2.reuse, RZ ;  /* 0x00000002965a7210 */ /* 0x080fe20007f3e0ff */
[--C-:B------:R-:W-:Y:S01]  /*14e0*/  IMAD.X R85, R153, 0x1, R3.reuse, P0 ;  /* 0x0000000199557824 */ /* 0x100fe200000e0603 */
[----:B------:R-:W-:Y:S02]  /*14f0*/  PRMT R74, RZ, 0x7610, R74 ;  /* 0x00007610ff4a7816 */ /* 0x000fe4000000004a */
[-C--:B0-----:R-:W-:Y:S02]  /*1500*/  IADD3 R78, P0, R148, R2.reuse, RZ ;  /* 0x00000002944e7210 */ /* 0x081fe40007f1e0ff */
[----:B------:R-:W-:Y:S01]  /*1510*/  PRMT R76, RZ, 0x7610, R76 ;  /* 0x00007610ff4c7816 */ /* 0x000fe2000000004c */
[----:B------:R-:W-:Y:S01]  /*1520*/  IMAD.X R91, R151, 0x1, R3, P1 ;  /* 0x00000001975b7824 */ /* 0x000fe200008e0603 */
[----:B------:R-:W-:Y:S01]  /*1530*/  PRMT R73, RZ, 0x7610, R73 ;  /* 0x00007610ff497816 */ /* 0x000fe20000000049 */
[----:B------:R-:W-:Y:S01]  /*1540*/  IMAD.X R79, R149, 0x1, R3, P0 ;  /* 0x00000001954f7824 */ /* 0x000fe200000e0603 */
[----:B------:R-:W-:Y:S01]  /*1550*/  PRMT R71, RZ, 0x7610, R71 ;  /* 0x00007610ff477816 */ /* 0x000fe20000000047 */
[----:B------:R0:W4:Y:S01]  /*1560*/  @P3 LDG.E.U16 R74, [R82.64] ;  /* 0x00000004524a3981 */ /* 0x000122000c1e1500 */
[----:B-1----:R-:W-:-:S03]  /*1570*/  IADD3 R80, P1, R146, R2, RZ ;  /* 0x0000000292507210 */ /* 0x002fc60007f3e0ff */
[----:B------:R1:W5:Y:S01]  /*1580*/  @P3 LDG.E.U16 R76, [R84.64] ;  /* 0x00000004544c3981 */ /* 0x000362000c1e1500 */
[----:B------:R-:W-:-:S03]  /*1590*/  ISETP.GT.AND P3, PT, R159, 0x3, PT ;  /* 0x000000039f00780c */ /* 0x000fc60003f64270 */
[----:B------:R1:W4:Y:S01]  /*15a0*/  @P2 LDG.E.U16 R73, [R90.64] ;  /* 0x000000045a492981 */ /* 0x000322000c1e1500 */
[----:B0-----:R-:W-:-:S03]  /*15b0*/  IADD3 R82, P0, R144, R2, RZ ;  /* 0x0000000290527210 */ /* 0x001fc60007f1e0ff */
[----:B------:R0:W4:Y:S01]  /*15c0*/  @P2 LDG.E.U16 R71, [R78.64] ;  /* 0x000000044e472981 */ /* 0x000122000c1e1500 */
[----:B------:R-:W-:Y:S01]  /*15d0*/  ISETP.GT.AND P2, PT, R159, 0x4, PT ;  /* 0x000000049f00780c */ /* 0x000fe20003f44270 */
[--C-:B------:R-:W-:Y:S01]  /*15e0*/  IMAD.X R81, R147, 0x1, R3.reuse, P1 ;  /* 0x0000000193517824 */ /* 0x100fe200008e0603 */
[-C--:B-1----:R-:W-:Y:S01]  /*15f0*/  IADD3 R84, P1, R142, R2.reuse, RZ ;  /* 0x000000028e547210 */ /* 0x082fe20007f3e0ff */
[--C-:B------:R-:W-:Y:S01]  /*1600*/  IMAD.X R83, R145, 0x1, R3.reuse, P0 ;  /* 0x0000000191537824 */ /* 0x100fe200000e0603 */
[----:B------:R-:W-:Y:S02]  /*1610*/  PRMT R88, RZ, 0x7610, R88 ;  /* 0x00007610ff587816 */ /* 0x000fe40000000058 */
[-C--:B------:R-:W-:Y:S02]  /*1620*/  IADD3 R90, P0, R140, R2.reuse, RZ ;  /* 0x000000028c5a7210 */ /* 0x080fe40007f1e0ff */
[----:B------:R-:W-:Y:S01]  /*1630*/  PRMT R86, RZ, 0x7610, R86 ;  /* 0x00007610ff567816 */ /* 0x000fe20000000056 */
[----:B------:R-:W-:Y:S01]  /*1640*/  IMAD.X R85, R143, 0x1, R3, P1 ;  /* 0x000000018f557824 */ /* 0x000fe200008e0603 */
[----:B------:R-:W-:Y:S01]  /*1650*/  PRMT R75, RZ, 0x7610, R75 ;  /* 0x00007610ff4b7816 */ /* 0x000fe2000000004b */
[----:B------:R-:W-:Y:S01]  /*1660*/  IMAD.X R91, R141, 0x1, R3, P0 ;  /* 0x000000018d5b7824 */ /* 0x000fe200000e0603 */
[----:B------:R-:W-:Y:S01]  /*1670*/  PRMT R77, RZ, 0x7610, R77 ;  /* 0x00007610ff4d7816 */ /* 0x000fe2000000004d */
[----:B------:R1:W4:Y:S01]  /*1680*/  @P3 LDG.E.U16 R88, [R80.64] ;  /* 0x0000000450583981 */ /* 0x000322000c1e1500 */
[----:B0-----:R-:W-:-:S03]  /*1690*/  IADD3 R78, P1, R138, R2, RZ ;  /* 0x000000028a4e7210 */ /* 0x001fc60007f3e0ff */
[----:B------:R0:W4:Y:S01]  /*16a0*/  @P3 LDG.E.U16 R86, [R82.64] ;  /* 0x0000000452563981 */ /* 0x000122000c1e1500 */
[----:B------:R-:W-:-:S03]  /*16b0*/  ISETP.GT.AND P3, PT, R159, 0x5, PT ;  /* 0x000000059f00780c */ /* 0x000fc60003f64270 */
[----:B------:R0:W4:Y:S01]  /*16c0*/  @P2 LDG.E.U16 R75, [R84.64] ;  /* 0x00000004544b2981 */ /* 0x000122000c1e1500 */
[----:B-1----:R-:W-:-:S03]  /*16d0*/  IADD3 R80, P0, R136, R2, RZ ;  /* 0x0000000288507210 */ /* 0x002fc60007f1e0ff */
[----:B------:R1:W4:Y:S01]  /*16e0*/  @P2 LDG.E.U16 R77, [R90.64] ;  /* 0x000000045a4d2981 */ /* 0x000322000c1e1500 */
[----:B------:R-:W-:Y:S01]  /*16f0*/  ISETP.GT.AND P2, PT, R159, 0x6, PT ;  /* 0x000000069f00780c */ /* 0x000fe20003f44270 */
[--C-:B------:R-:W-:Y:S01]  /*1700*/  IMAD.X R79, R139, 0x1, R3.reuse, P1 ;  /* 0x000000018b4f7824 */ /* 0x100fe200008e0603 */
[-C--:B0-----:R-:W-:Y:S01]  /*1710*/  IADD3 R82, P1, R134, R2.reuse, RZ ;  /* 0x0000000286527210 */ /* 0x081fe20007f3e0ff */
        /* <DEDUP_REMOVED lines=9> */
[----:B-1----:R-:W-:-:S03]  /*17b0*/  IADD3 R90, P1, R130, R2, RZ ;  /* 0x00000002825a7210 */ /* 0x002fc60007f3e0ff */
[----:B------:R1:W4:Y:S01]  /*17c0*/  @P3 LDG.E.U16 R190, [R80.64] ;  /* 0x0000000450be3981 */ /* 0x000322000c1e1500 */
        /* <DEDUP_REMOVED lines=11> */
[--C-:B------:R-:W-:Y:S01]  /*1880*/  IMAD.X R81, R127, 0x1, R3.reuse, P1 ;  /* 0x000000017f517824 */ /* 0x100fe200008e0603 */
        /* <DEDUP_REMOVED lines=9> */
[----:B------:R1:W5:Y:S01]  /*1920*/  @P2 LDG.E.U16 R198, [R82.64] ;  /* 0x0000000452c62981 */ /* 0x000362000c1e1500 */
        /* <DEDUP_REMOVED lines=11> */
[----:B------:R0:W5:Y:S01]  /*19e0*/  @P3 LDG.E.U16 R200, [R84.64] ;  /* 0x0000000454c83981 */ /* 0x000162000c1e1500 */
[----:B-1----:R-:W-:-:S03]  /*19f0*/  IADD3 R82, P1, R114, R2, RZ ;  /* 0x0000000272527210 */ /* 0x002fc60007f3e0ff */
[----:B------:R1:W5:Y:S01]  /*1a00*/  @P3 LDG.E.U16 R202, [R90.64] ;  /* 0x000000045aca3981 */ /* 0x000362000c1e1500 */
[----:B------:R-:W-:-:S03]  /*1a10*/  ISETP.GT.AND P3, PT, R159, 0xb, PT ;  /* 0x0000000b9f00780c */ /* 0x000fc60003f64270 */
[----:B------:R1:W5:Y:S01]  /*1a20*/  @P2 LDG.E.U16 R183, [R78.64] ;  /* 0x000000044eb72981 */ /* 0x000362000c1e1500 */
[----:B0-----:R-:W-:-:S03]  /*1a30*/  IADD3 R84, P0, R112, R2, RZ ;  /* 0x0000000270547210 */ /* 0x001fc60007f1e0ff */
[----:B------:R0:W5:Y:S01]  /*1a40*/  @P2 LDG.E.U16 R189, [R80.64] ;  /* 0x0000000450bd2981 */ /* 0x000162000c1e1500 */
[----:B------:R-:W-:Y:S01]  /*1a50*/  ISETP.GT.AND P2, PT, R159, 0xc, PT ;  /* 0x0000000c9f00780c */ /* 0x000fe20003f44270 */
[--C-:B------:R-:W-:Y:S01]  /*1a60*/  IMAD.X R83, R115, 0x1, R3.reuse, P1 ;  /* 0x0000000173537824 */ /* 0x100fe200008e0603 */
[-C--:B-1----:R-:W-:Y:S01]  /*1a70*/  IADD3 R90, P1, R110, R2.reuse, RZ ;  /* 0x000000026e5a7210 */ /* 0x082fe20007f3e0ff */
[--C-:B------:R-:W-:Y:S01]  /*1a80*/  IMAD.X R85, R113, 0x1, R3.reuse, P0 ;  /* 0x0000000171557824 */ /* 0x100fe200000e0603 */
[-C--:B------:R-:W-:Y:S02]  /*1a90*/  IADD3 R180, P0, R108, R2.reuse, RZ ;  /* 0x000000026cb47210 */ /* 0x080fe40007f1e0ff */
[----:B------:R-:W-:Y:S02]  /*1aa0*/  PRMT R204, RZ, 0x7610, R204 ;  /* 0x00007610ffcc7816 */ /* 0x000fe400000000cc */
[----:B------:R-:W-:Y:S01]  /*1ab0*/  PRMT R206, RZ, 0x7610, R206 ;  /* 0x00007610ffce7816 */ /* 0x000fe200000000ce */
[----:B------:R-:W-:Y:S01]  /*1ac0*/  IMAD.X R91, R111, 0x1, R3, P1 ;  /* 0x000000016f5b7824 */ /* 0x000fe200008e0603 */
[----:B------:R-:W-:Y:S01]  /*1ad0*/  PRMT R191, RZ, 0x7610, R191 ;  /* 0x00007610ffbf7816 */ /* 0x000fe200000000bf */
[----:B------:R-:W-:Y:S01]  /*1ae0*/  IMAD.X R181, R109, 0x1, R3, P0 ;  /* 0x000000016db57824 */ /* 0x000fe200000e0603 */
[----:B------:R-:W-:Y:S01]  /*1af0*/  PRMT R193, RZ, 0x7610, R193 ;  /* 0x00007610ffc17816 */ /* 0x000fe200000000c1 */
[----:B------:R1:W5:Y:S01]  /*1b00*/  @P3 LDG.E.U16 R204, [R82.64] ;  /* 0x0000000452cc3981 */ /* 0x000362000c1e1500 */
[----:B------:R-:W-:-:S03]  /*1b10*/  IADD3 R184, P1, R106, R2, RZ ;  /* 0x000000026ab87210 */ /* 0x000fc60007f3e0ff */
[----:B------:R0:W5:Y:S01]  /*1b20*/  @P3 LDG.E.U16 R206, [R84.64] ;  /* 0x0000000454ce3981 */ /* 0x000162000c1e1500 */
[----:B------:R-:W-:Y:S01]  /*1b30*/  ISETP.GT.AND P3, PT, R159, 0xd, PT ;  /* 0x0000000d9f00780c */ /* 0x000fe20003f64270 */
[----:B------:R-:W-:Y:S02]  /*1b40*/  IMAD.X R185, R107, 0x1, R3, P1 ;  /* 0x000000016bb97824 */ /* 0x000fe400008e0603 */
[----:B------:R0:W5:Y:S01]  /*1b50*/  @P2 LDG.E.U16 R191, [R90.64] ;  /* 0x000000045abf2981 */ /* 0x000162000c1e1500 */
[----:B------:R-:W-:-:S03]  /*1b60*/  IADD3 R78, P1, R102, R2, RZ ;  /* 0x00000002664e7210 */ /* 0x000fc60007f3e0ff */
[----:B------:R1:W5:Y:S01]  /*1b70*/  @P2 LDG.E.U16 R193, [R180.64] ;  /* 0x00000004b4c12981 */ /* 0x000362000c1e1500 */
[-C--:B------:R-:W-:Y:S02]  /*1b80*/  IADD3 R186, P2, R104, R2.reuse, RZ ;  /* 0x0000000268ba7210 */ /* 0x080fe40007f5e0ff */
[----:B------:R-:W-:Y:S02]  /*1b90*/  PRMT R208, RZ, 0x7610, R208 ;  /* 0x00007610ffd07816 */ /* 0x000fe400000000d0 */
[----:B------:R-:W-:Y:S01]  /*1ba0*/  PRMT R210, RZ, 0x7610, R210 ;  /* 0x00007610ffd27816 */ /* 0x000fe200000000d2 */
[--C-:B------:R-:W-:Y:S01]  /*1bb0*/  IMAD.X R187, R105, 0x1, R3.reuse, P2 ;  /* 0x0000000169bb7824 */ /* 0x100fe200010e0603 */
[----:B------:R-:W-:Y:S01]  /*1bc0*/  ISETP.GT.AND P0, PT, R159, 0xe, PT ;  /* 0x0000000e9f00780c */ /* 0x000fe20003f04270 */
[----:B------:R-:W-:Y:S01]  /*1bd0*/  IMAD.X R79, R103, 0x1, R3, P1 ;  /* 0x00000001674f7824 */ /* 0x000fe200008e0603 */
[----:B0-----:R-:W-:Y:S01]  /*1be0*/  IADD3 R80, P1, R100, R2, RZ ;  /* 0x0000000264507210 */ /* 0x001fe20007f3e0ff */
[----:B------:R0:W5:Y:S01]  /*1bf0*/  @P3 LDG.E.U16 R208, [R184.64] ;  /* 0x00000004b8d03981 */ /* 0x000162000c1e1500 */
[----:B------:R-:W-:-:S03]  /*1c00*/  PRMT R91, RZ, 0x7610, R91 ;  /* 0x00007610ff5b7816 */ /* 0x000fc6000000005b */
[----:B------:R0:W5:Y:S01]  /*1c10*/  @P3 LDG.E.U16 R210, [R186.64] ;  /* 0x00000004bad23981 */ /* 0x000162000c1e1500 */
[----:B------:R-:W-:Y:S01]  /*1c20*/  ISETP.GT.AND P3, PT, R159, 0xf, PT ;  /* 0x0000000f9f00780c */ /* 0x000fe20003f64270 */
[----:B------:R-:W-:Y:S01]  /*1c30*/  IMAD.X R81, R101, 0x1, R3, P1 ;  /* 0x0000000165517824 */ /* 0x000fe200008e0603 */
[-C--:B-1----:R-:W-:Y:S02]  /*1c40*/  IADD3 R82, P2, R98, R2.reuse, RZ ;  /* 0x0000000262527210 */ /* 0x082fe40007f5e0ff */
[----:B------:R-:W-:Y:S01]  /*1c50*/  IADD3 R84, P1, R96, R2, RZ ;  /* 0x0000000260547210 */ /* 0x000fe20007f3e0ff */
[----:B------:R1:W5:Y:S01]  /*1c60*/  @P0 LDG.E.U16 R91, [R78.64] ;  /* 0x000000044e5b0981 */ /* 0x000362000c1e1500 */
[----:B------:R-:W-:Y:S01]  /*1c70*/  PRMT R195, RZ, 0x7610, R195 ;  /* 0x00007610ffc37816 */ /* 0x000fe200000000c3 */
[--C-:B------:R-:W-:Y:S01]  /*1c80*/  IMAD.X R83, R99, 0x1, R3.reuse, P2 ;  /* 0x0000000163537824 */ /* 0x100fe200010e0603 */
[----:B------:R-:W-:Y:S01]  /*1c90*/  PRMT R90, RZ, 0x7610, R90 ;  /* 0x00007610ff5a7816 */ /* 0x000fe2000000005a */
[----:B------:R-:W-:Y:S01]  /*1ca0*/  IMAD.X R85, R97, 0x1, R3, P1 ;  /* 0x0000000161557824 */ /* 0x000fe200008e0603 */
[----:B0-----:R-:W-:-:S02]  /*1cb0*/  PRMT R184, RZ, 0x7610, R184 ;  /* 0x00007610ffb87816 */ /* 0x001fc400000000b8 */
[----:B------:R0:W5:Y:S04]  /*1cc0*/  @P0 LDG.E.U16 R195, [R80.64] ;  /* 0x0000000450c30981 */ /* 0x000168000c1e1500 */
[----:B------:R0:W5:Y:S01]  /*1cd0*/  @P3 LDG.E.U16 R90, [R82.64] ;  /* 0x00000004525a3981 */ /* 0x000162000c1e1500 */
[----:B------:R-:W-:-:S03]  /*1ce0*/  ISETP.GE.AND P0, PT, R164, R159, PT ;  /* 0x0000009fa400720c */ /* 0x000fc60003f06270 */
[----:B------:R-:W5:Y:S01]  /*1cf0*/  @P3 LDG.E.U16 R184, [R84.64] ;  /* 0x0000000454b83981 */ /* 0x000f62000c1e1500 */
[----:B------:R-:W-:Y:S01]  /*1d00*/  IMAD.MOV.U32 R180, RZ, RZ, R68 ;  /* 0x000000ffffb47224 */ /* 0x000fe200078e0044 */
[----:B------:R-:W-:Y:S01]  /*1d10*/  PRMT R186, RZ, 0x7610, R186 ;  /* 0x00007610ffba7816 */ /* 0x000fe200000000ba */
[----:B------:R-:W-:Y:S01]  /*1d20*/  IMAD.MOV.U32 R181, RZ, RZ, R69 ;  /* 0x000000ffffb57224 */ /* 0x000fe200078e0045 */
[----:B------:R-:W-:Y:S01]  /*1d30*/  BAR.SYNC.DEFER_BLOCKING 0x0 ;  /* 0x0000000000007b1d */ /* 0x000fe20000010000 */
[----:B------:R-:W-:Y:S02]  /*1d40*/  PRMT R212, RZ, 0x7610, R212 ;  /* 0x00007610ffd47816 */ /* 0x000fe400000000d4 */
[----:B------:R-:W-:Y:S01]  /*1d50*/  PRMT R214, RZ, 0x7610, R214 ;  /* 0x00007610ffd67816 */ /* 0x000fe200000000d6 */
[----:B------:R-:W-:Y:S01]  /*1d60*/  IMAD.WIDE R68, R179, 0x2, R180 ;  /* 0x00000002b3447825 */ /* 0x000fe200078e02b4 */
[----:B------:R-:W-:-:S03]  /*1d70*/  PRMT R216, RZ, 0x7610, R216 ;  /* 0x00007610ffd87816 */ /* 0x000fc600000000d8 */
[----:B-1----:R-:W-:-:S04]  /*1d80*/  IMAD.WIDE R78, R178, 0x2, R180 ;  /* 0x00000002b24e7825 */ /* 0x002fc800078e02b4 */
[----:B0-----:R-:W-:-:S04]  /*1d90*/  IMAD.WIDE R80, R177, 0x2, R180 ;  /* 0x00000002b1507825 */ /* 0x001fc800078e02b4 */
[----:B------:R-:W-:Y:S01]  /*1da0*/  IMAD.WIDE R82, R176, 0x2, R180 ;  /* 0x00000002b0527825 */ /* 0x000fe200078e02b4 */
[----:B------:R-:W5:Y:S04]  /*1db0*/  @!P0 LDG.E.U16 R186, [R68.64] ;  /* 0x0000000444ba8981 */ /* 0x000f68000c1e1500 */
[----:B------:R-:W5:Y:S04]  /*1dc0*/  @!P0 LDG.E.U16 R212, [R78.64] ;  /* 0x000000044ed48981 */ /* 0x000f68000c1e1500 */
[----:B------:R-:W5:Y:S04]  /*1dd0*/  @!P0 LDG.E.U16 R214, [R80.64] ;  /* 0x0000000450d68981 */ /* 0x000f68000c1e1500 */
[----:B------:R-:W5:Y:S01]  /*1de0*/  @!P0 LDG.E.U16 R216, [R82.64] ;  /* 0x0000000452d88981 */ /* 0x000f62000c1e1500 */
[----:B------:R-:W-:Y:S01]  /*1df0*/  IADD3 R166, R166, -0x1, RZ ;  /* 0xffffffffa6a67810 */ /* 0x000fe20007ffe0ff */
[----:B------:R-:W-:Y:S01]  /*1e00*/  IMAD.WIDE R2, R168, 0x2, R2 ;  /* 0x00000002a8027825 */ /* 0x000fe200078e0202 */
[----:B------:R-:W-:-:S02]  /*1e10*/  IADD3 R159, R159, -0x10, RZ ;  /* 0xfffffff09f9f7810 */ /* 0x000fc40007ffe0ff */
[----:B------:R-:W-:Y:S01]  /*1e20*/  ISETP.NE.U32.AND P0, PT, R166, RZ, PT ;  /* 0x000000ffa600720c */ /* 0x000fe20003f05070 */
[----:B--2---:R-:W-:Y:S04]  /*1e30*/  STS.U16 [R165], R70 ;  /* 0x00000046a5007388 */ /* 0x004fe80000000400 */
[----:B---3--:R-:W-:Y:S04]  /*1e40*/  STS.U16 [R165+0x100], R72 ;  /* 0x00010048a5007388 */ /* 0x008fe80000000400 */
[----:B----4-:R-:W-:Y:S04]  /*1e50*/  STS.U16 [R165+0x1000], R196 ;  /* 0x001000c4a5007388 */ /* 0x010fe80000000400 */
[----:B-----5:R-:W-:Y:S04]  /*1e60*/  STS.U16 [R165+0x1100], R198 ;  /* 0x001100c6a5007388 */ /* 0x020fe80000000400 */
[----:B------:R-:W-:Y:S04]  /*1e70*/  STS.U16 [R169+0x200], R74 ;  /* 0x0002004aa9007388 */ /* 0x000fe80000000400 */
        /* <DEDUP_REMOVED lines=31> */
[----:B------:R-:W-:Y:S06]  /*2070*/  BAR.SYNC.DEFER_BLOCKING 0x0 ;  /* 0x0000000000007b1d */ /* 0x000fec0000010000 */
[----:B------:R-:W-:Y:S04]  /*2080*/  LDSM.16.MT88.4 R68, [R162] ;  /* 0x00000000a244783b */ /* 0x000fe80000004200 */
[----:B------:R-:W0:Y:S04]  /*2090*/  LDSM.16.M88.4 R72, [R163+0x2000] ;  /* 0x00200000a348783b */ /* 0x000e280000000200 */
[----:B------:R-:W1:Y:S04]  /*20a0*/  LDSM.16.M88.4 R76, [R163+0x2200] ;  /* 0x00220000a34c783b */ /* 0x000e680000000200 */
[----:B------:R-:W2:Y:S04]  /*20b0*/  LDSM.16.MT88.4 R80, [R162+0x80] ;  /* 0x00008000a250783b */ /* 0x000ea80000004200 */
[----:B------:R-:W3:Y:S04]  /*20c0*/  LDSM.16.MT88.4 R84, [R162+0x100] ;  /* 0x00010000a254783b */ /* 0x000ee80000004200 */
[----:B------:R-:W4:Y:S01]  /*20d0*/  LDSM.16.MT88.4 R88, [R162+0x180] ;  /* 0x00018000a258783b */ /* 0x000f220000004200 */
[C---:B0-----:R-:W-:Y:S08]  /*20e0*/  HMMA.16816.F32.BF16 R4, R68.reuse, R72, R4 ;  /* 0x000000484404723c */ /* 0x041ff00000041804 */
[C---:B------:R-:W-:Y:S08]  /*20f0*/  HMMA.16816.F32.BF16 R8, R68.reuse, R74, R8 ;  /* 0x0000004a4408723c */ /* 0x040ff00000041808 */
[C---:B-1----:R-:W-:Y:S08]  /*2100*/  HMMA.16816.F32.BF16 R12, R68.reuse, R76, R12 ;  /* 0x0000004c440c723c */ /* 0x042ff0000004180c */
[----:B------:R-:W-:Y:S07]  /*2110*/  HMMA.16816.F32.BF16 R16, R68, R78, R16 ;  /* 0x0000004e4410723c */ /* 0x000fee0000041810 */
[----:B------:R-:W-:Y:S01]  /*2120*/  IMAD.WIDE R68, R167, 0x2, R180 ;  /* 0x00000002a7447825 */ /* 0x000fe200078e02b4 */
[C---:B--2---:R-:W-:Y:S08]  /*2130*/  HMMA.16816.F32.BF16 R20, R80.reuse, R72, R20 ;  /* 0x000000485014723c */ /* 0x044ff00000041814 */
[C---:B------:R-:W-:Y:S08]  /*2140*/  HMMA.16816.F32.BF16 R24, R80.reuse, R74, R24 ;  /* 0x0000004a5018723c */ /* 0x040ff00000041818 */
[C---:B------:R-:W-:Y:S08]  /*2150*/  HMMA.16816.F32.BF16 R28, R80.reuse, R76, R28 ;  /* 0x0000004c501c723c */ /* 0x040ff0000004181c */
[----:B------:R-:W-:Y:S08]  /*2160*/  HMMA.16816.F32.BF16 R32, R80, R78, R32 ;  /* 0x0000004e5020723c */ /* 0x000ff00000041820 */
[C---:B---3--:R-:W-:Y:S08]  /*2170*/  HMMA.16816.F32.BF16 R36, R84.reuse, R72, R36 ;  /* 0x000000485424723c */ /* 0x048ff00000041824 */
[C---:B------:R-:W-:Y:S08]  /*2180*/  HMMA.16816.F32.BF16 R40, R84.reuse, R74, R40 ;  /* 0x0000004a5428723c */ /* 0x040ff00000041828 */
[C---:B------:R-:W-:Y:S08]  /*2190*/  HMMA.16816.F32.BF16 R44, R84.reuse, R76, R44 ;  /* 0x0000004c542c723c */ /* 0x040ff0000004182c */
[----:B------:R-:W-:Y:S08]  /*21a0*/  HMMA.16816.F32.BF16 R48, R84, R78, R48 ;  /* 0x0000004e5430723c */ /* 0x000ff00000041830 */
[C---:B----4-:R-:W-:Y:S08]  /*21b0*/  HMMA.16816.F32.BF16 R52, R88.reuse, R72, R52 ;  /* 0x000000485834723c */ /* 0x050ff00000041834 */
[C---:B------:R-:W-:Y:S08]  /*21c0*/  HMMA.16816.F32.BF16 R56, R88.reuse, R74, R56 ;  /* 0x0000004a5838723c */ /* 0x040ff00000041838 */
[C---:B------:R-:W-:Y:S08]  /*21d0*/  HMMA.16816.F32.BF16 R60, R88.reuse, R76, R60 ;  /* 0x0000004c583c723c */ /* 0x040ff0000004183c */
[----:B------:R-:W-:Y:S01]  /*21e0*/  HMMA.16816.F32.BF16 R64, R88, R78, R64 ;  /* 0x0000004e5840723c */ /* 0x000fe20000041840 */
[----:B------:R-:W-:Y:S07]  /*21f0*/  @P0 BRA `(.L_x_2) ;  /* 0xfffff1f000000947 */ /* 0x000fee000383ffff */
[----:B------:R-:W-:Y:S02]  /*2200*/  F2FP.BF16.PACK_AB R41, R41, R40 ;  /* 0x000000282929723e */ /* 0x000fe400000010ff */
[----:B------:R-:W-:-:S02]  /*2210*/  F2FP.BF16.PACK_AB R40, R37, R36 ;  /* 0x000000242528723e */ /* 0x000fc400000010ff */
[----:B------:R-:W-:Y:S02]  /*2220*/  F2FP.BF16.PACK_AB R57, R57, R56 ;  /* 0x000000383939723e */ /* 0x000fe400000010ff */
[----:B------:R-:W-:Y:S02]  /*2230*/  F2FP.BF16.PACK_AB R36, R23, R22 ;  /* 0x000000161724723e */ /* 0x000fe400000010ff */
[----:B------:R-:W-:Y:S02]  /*2240*/  F2FP.BF16.PACK_AB R56, R53, R52 ;  /* 0x000000343538723e */ /* 0x000fe400000010ff */
[----:B------:R-:W-:Y:S02]  /*2250*/  F2FP.BF16.PACK_AB R25, R25, R24 ;  /* 0x000000181919723e */ /* 0x000fe400000010ff */
        /* <DEDUP_REMOVED lines=26> */
.L_x_1:
[----:B------:R-:W-:Y:S01]  /*2400*/  BAR.SYNC.DEFER_BLOCKING 0x0 ;  /* 0x0000000000007b1d */ /* 0x000fe20000010000 */
[C---:B------:R-:W-:Y:S01]  /*2410*/  IMAD.SHL.U32 R2, R157.reuse, 0x8, RZ ;  /* 0x000000089d027824 */ /* 0x040fe200078e00ff */
[----:B------:R-:W-:Y:S01]  /*2420*/  ISETP.GE.AND P6, PT, R0, c[0x0][0x178], PT ;  /* 0x00005e0000007a0c */ /* 0x000fe20003fc6270 */
[C---:B------:R-:W-:Y:S01]  /*2430*/  IMAD.SHL.U32 R3, R157.reuse, 0x100, RZ ;  /* 0x000001009d037824 */ /* 0x040fe200078e00ff */
[----:B------:R-:W-:Y:S01]  /*2440*/  ISETP.GE.AND P5, PT, R156, c[0x0][0x17c], PT ;  /* 0x00005f009c007a0c */ /* 0x000fe20003fa6270 */
[C---:B------:R-:W-:Y:S01]  /*2450*/  IMAD.SHL.U32 R5, R157.reuse, 0x4, RZ ;  /* 0x000000049d057824 */ /* 0x040fe200078e00ff */
[----:B------:R-:W-:Y:S01]  /*2460*/  LOP3.LUT R2, R2, 0x300, RZ, 0xc0, !PT ;  /* 0x0000030002027812 */ /* 0x000fe200078ec0ff */
[----:B------:R-:W-:Y:S01]  /*2470*/  IMAD.SHL.U32 R157, R157, 0x400, RZ ;  /* 0x000004009d9d7824 */ /* 0x000fe200078e00ff */
[----:B------:R-:W-:-:S02]  /*2480*/  LOP3.LUT R3, R160, 0x1800, R3, 0xf8, !PT ;  /* 0x00001800a0037812 */ /* 0x000fc400078ef803 */
[----:B------:R-:W-:Y:S02]  /*2490*/  LOP3.LUT R2, R2, 0x70, R5, 0xf8, !PT ;  /* 0x0000007002027812 */ /* 0x000fe400078ef805 */
[----:B------:R-:W-:Y:S02]  /*24a0*/  LOP3.LUT R157, R157, 0x1800, RZ, 0xc0, !PT ;  /* 0x000018009d9d7812 */ /* 0x000fe400078ec0ff */
[----:B------:R-:W-:Y:S02]  /*24b0*/  LOP3.LUT R28, R3, R2, RZ, 0x3c, !PT ;  /* 0x00000002031c7212 */ /* 0x000fe400078e3cff */
[----:B------:R-:W-:Y:S01]  /*24c0*/  IADD3 R3, R156, 0x1, RZ ;  /* 0x000000019c037810 */ /* 0x000fe20007ffe0ff */
[----:B------:R-:W-:Y:S01]  /*24d0*/  IMAD R157, R158, 0x10, R157 ;  /* 0x000000109e9d7824 */ /* 0x000fe200078e029d */
[----:B------:R-:W-:Y:S02]  /*24e0*/  IADD3 R2, R156, 0x2, RZ ;  /* 0x000000029c027810 */ /* 0x000fe40007ffe0ff */
[----:B------:R-:W-:Y:S01]  /*24f0*/  ISETP.GE.AND P1, PT, R3, c[0x0][0x17c], PT ;  /* 0x00005f0003007a0c */ /* 0x000fe20003f26270 */
[----:B------:R-:W-:Y:S01]  /*2500*/  IMAD R3, R0, c[0x0][0x194], RZ ;  /* 0x0000650000037a24 */ /* 0x000fe200078e02ff */
[C---:B------:R-:W-:Y:S01]  /*2510*/  LOP3.LUT R29, R157.reuse, 0x20, RZ, 0x3c, !PT ;  /* 0x000000209d1d7812 */ /* 0x040fe200078e3cff */
[----:B------:R-:W-:Y:S01]  /*2520*/  STS.128 [R28], R16 ;  /* 0x000000101c007388 */ /* 0x000fe20000000c00 */
[----:B------:R-:W-:-:S02]  /*2530*/  LOP3.LUT R46, R157, 0x40, RZ, 0x3c, !PT ;  /* 0x000000409d2e7812 */ /* 0x000fc400078e3cff */
[----:B------:R-:W-:Y:S01]  /*2540*/  LOP3.LUT R48, R157, 0x60, RZ, 0x3c, !PT ;  /* 0x000000609d307812 */ /* 0x000fe200078e3cff */
[----:B------:R-:W-:Y:S01]  /*2550*/  STS.128 [R28+0x80], R20 ;  /* 0x000080141c007388 */ /* 0x000fe20000000c00 */
[----:B------:R-:W-:Y:S02]  /*2560*/  ISETP.GE.AND P4, PT, R2, c[0x0][0x17c], PT ;  /* 0x00005f0002007a0c */ /* 0x000fe40003f86270 */
[----:B------:R-:W-:Y:S01]  /*2570*/  ISETP.LT.AND P6, PT, R156, c[0x0][0x17c], !P6 ;  /* 0x00005f009c007a0c */ /* 0x000fe200077c1270 */
[----:B------:R0:W-:Y:S01]  /*2580*/  STS.128 [R28+0x400], R24 ;  /* 0x000400181c007388 */ /* 0x0001e20000000c00 */
[----:B------:R-:W-:-:S03]  /*2590*/  ISETP.LT.AND P5, PT, R182, c[0x0][0x178], !P5 ;  /* 0x00005e00b6007a0c */ /* 0x000fc60006fa1270 */
[----:B------:R1:W-:Y:S04]  /*25a0*/  STS.128 [R28+0x480], R36 ;  /* 0x000480241c007388 */ /* 0x0003e80000000c00 */
[----:B------:R-:W-:Y:S01]  /*25b0*/  BAR.SYNC.DEFER_BLOCKING 0x0 ;  /* 0x0000000000007b1d */ /* 0x000fe20000010000 */
[----:B0-----:R-:W-:Y:S01]  /*25c0*/  IMAD.MOV.U32 R24, RZ, RZ, c[0x0][0x194] ;  /* 0x00006500ff187624 */ /* 0x001fe200078e00ff */
[C---:B------:R-:W-:Y:S01]  /*25d0*/  IADD3 R25, R156.reuse, 0x3, RZ ;  /* 0x000000039c197810 */ /* 0x040fe20007ffe0ff */
[C---:B------:R-:W-:Y:S01]  /*25e0*/  IMAD R27, R156.reuse, c[0x0][0x198], RZ ;  /* 0x000066009c1b7a24 */ /* 0x040fe200078e02ff */
[----:B------:R-:W-:Y:S01]  /*25f0*/  IADD3 R26, R156, 0x5, RZ ;  /* 0x000000059c1a7810 */ /* 0x000fe20007ffe0ff */
[----:B------:R-:W-:Y:S01]  /*2600*/  IMAD R24, R24, 0x80, R3 ;  /* 0x0000008018187824 */ /* 0x000fe200078e0203 */
[----:B-1----:R-:W-:-:S02]  /*2610*/  LEA R36, P0, R3, c[0x0][0x170], 0x1 ;  /* 0x00005c0003247a11 */ /* 0x002fc400078008ff */
[----:B------:R-:W-:Y:S02]  /*2620*/  ISETP.GE.AND P3, PT, R26, c[0x0][0x17c], PT ;  /* 0x00005f001a007a0c */ /* 0x000fe40003f66270 */
[C---:B------:R-:W-:Y:S02]  /*2630*/  LEA R2, P2, R24.reuse, c[0x0][0x170], 0x1 ;  /* 0x00005c0018027a11 */ /* 0x040fe400078408ff */
[----:B------:R-:W-:Y:S02]  /*2640*/  LEA.HI.X.SX32 R37, R3, c[0x0][0x174], 0x1, P0 ;  /* 0x00005d0003257a11 */ /* 0x000fe400000f0eff */
[----:B------:R-:W-:Y:S02]  /*2650*/  LEA.HI.X.SX32 R3, R24, c[0x0][0x174], 0x1, P2 ;  /* 0x00005d0018037a11 */ /* 0x000fe400010f0eff */
[----:B------:R-:W-:Y:S01]  /*2660*/  IADD3 R24, R156, 0x4, RZ ;  /* 0x000000049c187810 */ /* 0x000fe20007ffe0ff */
[----:B------:R-:W0:Y:S01]  /*2670*/  LDS.128 R32, [R157] ;  /* 0x000000009d207984 */ /* 0x000e220000000c00 */
[----:B------:R-:W-:Y:S01]  /*2680*/  ISETP.GE.AND P0, PT, R25, c[0x0][0x17c], PT ;  /* 0x00005f0019007a0c */ /* 0x000fe20003f06270 */
[----:B------:R-:W-:Y:S01]  /*2690*/  IMAD.WIDE R30, R27, 0x2, R2 ;  /* 0x000000021b1e7825 */ /* 0x000fe200078e0202 */
[----:B------:R-:W-:Y:S01]  /*26a0*/  ISETP.GE.AND P2, PT, R24, c[0x0][0x17c], PT ;  /* 0x00005f0018007a0c */ /* 0x000fe20003f46270 */
[----:B------:R-:W-:Y:S04]  /*26b0*/  LDS.128 R12, [R29] ;  /* 0x000000001d0c7984 */ /* 0x000fe80000000c00 */
[----:B------:R-:W-:Y:S04]  /*26c0*/  LDS.128 R8, [R46] ;  /* 0x000000002e087984 */ /* 0x000fe80000000c00 */
[----:B------:R-:W-:Y:S04]  /*26d0*/  LDS.128 R4, [R48] ;  /* 0x0000000030047984 */ /* 0x000fe80000000c00 */
[----:B------:R-:W-:Y:S06]  /*26e0*/  BAR.SYNC.DEFER_BLOCKING 0x0 ;  /* 0x0000000000007b1d */ /* 0x000fec0000010000 */
[----:B------:R1:W-:Y:S01]  /*26f0*/  STS.128 [R28], R40 ;  /* 0x000000281c007388 */ /* 0x0003e20000000c00 */
[----:B0-----:R-:W-:-:S03]  /*2700*/  PRMT R49, R32, 0x7632, R49 ;  /* 0x0000763220317816 */ /* 0x001fc60000000031 */
[----:B------:R-:W-:Y:S04]  /*2710*/  STS.128 [R28+0x80], R52 ;  /* 0x000080341c007388 */ /* 0x000fe80000000c00 */
[----:B------:R-:W-:Y:S04]  /*2720*/  STS.128 [R28+0x400], R56 ;  /* 0x000400381c007388 */ /* 0x000fe80000000c00 */
[----:B------:R-:W-:Y:S04]  /*2730*/  STS.128 [R28+0x480], R68 ;  /* 0x000480441c007388 */ /* 0x000fe80000000c00 */
[----:B------:R-:W-:Y:S01]  /*2740*/  BAR.SYNC.DEFER_BLOCKING 0x0 ;  /* 0x0000000000007b1d */ /* 0x000fe20000010000 */
[----:B-1----:R-:W-:-:S04]  /*2750*/  IADD3 R41, R27, c[0x0][0x198], RZ ;  /* 0x000066001b297a10 */ /* 0x002fc80007ffe0ff */
[C---:B------:R-:W-:Y:S01]  /*2760*/  IADD3 R47, R41.reuse, c[0x0][0x198], RZ ;  /* 0x00006600292f7a10 */ /* 0x040fe20007ffe0ff */
[----:B------:R-:W-:-:S04]  /*2770*/  IMAD.WIDE R38, R41, 0x2, R36 ;  /* 0x0000000229267825 */ /* 0x000fc800078e0224 */
[----:B------:R-:W-:-:S04]  /*2780*/  IMAD.WIDE R40, R41, 0x2, R2 ;  /* 0x0000000229287825 */ /* 0x000fc800078e0202 */
[----:B------:R-:W-:-:S04]  /*2790*/  IMAD.WIDE R42, R47, 0x2, R36 ;  /* 0x000000022f2a7825 */ /* 0x000fc800078e0224 */
[C---:B------:R-:W-:Y:S01]  /*27a0*/  IMAD.WIDE R44, R47.reuse, 0x2, R2 ;  /* 0x000000022f2c7825 */ /* 0x040fe200078e0202 */
[----:B------:R-:W-:Y:S01]  /*27b0*/  IADD3 R47, R47, c[0x0][0x198], RZ ;  /* 0x000066002f2f7a10 */ /* 0x000fe20007ffe0ff */
[----:B------:R-:W0:Y:S04]  /*27c0*/  LDS.128 R20, [R157] ;  /* 0x000000009d147984 */ /* 0x000e280000000c00 */
[----:B------:R1:W2:Y:S02]  /*27d0*/  LDS.128 R16, [R29] ;  /* 0x000000001d107984 */ /* 0x0002a40000000c00 */
[----:B-1----:R-:W-:Y:S02]  /*27e0*/  IMAD.WIDE R28, R27, 0x2, R36 ;  /* 0x000000021b1c7825 */ /* 0x002fe400078e0224 */
[----:B------:R-:W1:Y:S04]  /*27f0*/  LDS.128 R24, [R46] ;  /* 0x000000002e187984 */ /* 0x000e680000000c00 */
[----:B------:R3:W-:Y:S01]  /*2800*/  @P6 STG.E.U16 [R28.64], R32 ;  /* 0x000000201c006986 */ /* 0x0007e2000c101504 */
[----:B------:R-:W-:-:S02]  /*2810*/  ISETP.LT.AND P6, PT, R0, c[0x0][0x178], !P1 ;  /* 0x00005e0000007a0c */ /* 0x000fc40004fc1270 */
[----:B------:R-:W-:Y:S02]  /*2820*/  ISETP.LT.AND P1, PT, R182, c[0x0][0x178], !P1 ;  /* 0x00005e00b6007a0c */ /* 0x000fe40004f21270 */
[----:B---3--:R-:W-:Y:S01]  /*2830*/  IADD3 R32, R156, 0x7, RZ ;  /* 0x000000079c207810 */ /* 0x008fe20007ffe0ff */
[----:B0-----:R0:W-:Y:S01]  /*2840*/  @P5 STG.E.U16 [R30.64], R20 ;  /* 0x000000141e005986 */ /* 0x0011e2000c101504 */
[----:B------:R-:W-:Y:S02]  /*2850*/  ISETP.LT.AND P5, PT, R0, c[0x0][0x178], !P4 ;  /* 0x00005e0000007a0c */ /* 0x000fe400067a1270 */
[----:B------:R-:W-:Y:S01]  /*2860*/  ISETP.LT.AND P4, PT, R182, c[0x0][0x178], !P4 ;  /* 0x00005e00b6007a0c */ /* 0x000fe20006781270 */
[----:B------:R-:W3:Y:S01]  /*2870*/  LDS.128 R28, [R48] ;  /* 0x00000000301c7984 */ /* 0x000ee20000000c00 */
[----:B------:R-:W-:Y:S02]  /*2880*/  PRMT R50, R20, 0x7632, R50 ;  /* 0x0000763214327816 */ /* 0x000fe40000000032 */
[----:B--2---:R-:W-:Y:S01]  /*2890*/  PRMT R46, R16, 0x7632, R46 ;  /* 0x00007632102e7816 */ /* 0x004fe2000000002e */
[----:B------:R2:W-:Y:S04]  /*28a0*/  @P6 STG.E.U16 [R38.64], R49 ;  /* 0x0000003126006986 */ /* 0x0005e8000c101504 */
[----:B------:R4:W-:Y:S01]  /*28b0*/  @P1 STG.E.U16 [R40.64], R50 ;  /* 0x0000003228001986 */ /* 0x0009e2000c101504 */
[----:B0-----:R-:W-:-:S02]  /*28c0*/  IADD3 R20, R156, 0x6, RZ ;  /* 0x000000069c147810 */ /* 0x001fc40007ffe0ff */
[----:B------:R-:W-:Y:S01]  /*28d0*/  ISETP.GE.AND P1, PT, R32, c[0x0][0x17c], PT ;  /* 0x00005f0020007a0c */ /* 0x000fe20003f26270 */
[----:B------:R0:W-:Y:S01]  /*28e0*/  @P5 STG.E.U16 [R42.64], R12 ;  /* 0x0000000c2a005986 */ /* 0x0001e2000c101504 */
[----:B------:R-:W-:Y:S02]  /*28f0*/  ISETP.LT.AND P5, PT, R0, c[0x0][0x178], !P0 ;  /* 0x00005e0000007a0c */ /* 0x000fe400047a1270 */
[----:B------:R-:W-:Y:S01]  /*2900*/  ISETP.LT.AND P0, PT, R182, c[0x0][0x178], !P0 ;  /* 0x00005e00b6007a0c */ /* 0x000fe20004701270 */
[----:B------:R5:W-:Y:S01]  /*2910*/  @P4 STG.E.U16 [R44.64], R16 ;  /* 0x000000102c004986 */ /* 0x000be2000c101504 */
[----:B------:R-:W-:Y:S01]  /*2920*/  ISETP.LT.AND P4, PT, R0, c[0x0][0x178], !P2 ;  /* 0x00005e0000007a0c */ /* 0x000fe20005781270 */
[C---:B--2---:R-:W-:Y:S01]  /*2930*/  IMAD.WIDE R38, R47.reuse, 0x2, R36 ;  /* 0x000000022f267825 */ /* 0x044fe200078e0224 */
[----:B------:R-:W-:Y:S02]  /*2940*/  ISETP.LT.AND P2, PT, R182, c[0x0][0x178], !P2 ;  /* 0x00005e00b6007a0c */ /* 0x000fe40005741270 */
[C---:B------:R-:W-:Y:S01]  /*2950*/  IADD3 R49, R47.reuse, c[0x0][0x198], RZ ;  /* 0x000066002f317a10 */ /* 0x040fe20007ffe0ff */
[----:B----4-:R-:W-:Y:S01]  /*2960*/  IMAD.WIDE R40, R47, 0x2, R2 ;  /* 0x000000022f287825 */ /* 0x010fe200078e0202 */
[----:B------:R-:W-:-:S02]  /*2970*/  ISETP.GE.AND P6, PT, R20, c[0x0][0x17c], PT ;  /* 0x00005f0014007a0c */ /* 0x000fc40003fc6270 */
[----:B------:R-:W-:Y:S01]  /*2980*/  IADD3 R20, R156, 0x8, RZ ;  /* 0x000000089c147810 */ /* 0x000fe20007ffe0ff */
[----:B0-----:R-:W-:Y:S01]  /*2990*/  IMAD.WIDE R42, R49, 0x2, R36 ;  /* 0x00000002312a7825 */ /* 0x001fe200078e0224 */
[----:B-----5:R-:W-:Y:S02]  /*29a0*/  PRMT R45, R12, 0x7632, R45 ;  /* 0x000076320c2d7816 */ /* 0x020fe4000000002d */
[----:B------:R-:W-:Y:S02]  /*29b0*/  PRMT R16, R8, 0x7632, R16 ;  /* 0x0000763208107816 */ /* 0x000fe40000000010 */
[----:B------:R-:W-:Y:S01]  /*29c0*/  IADD3 R12, R156, 0x9, RZ ;  /* 0x000000099c0c7810 */ /* 0x000fe20007ffe0ff */
[----:B------:R0:W-:Y:S01]  /*29d0*/  @P5 STG.E.U16 [R38.64], R45 ;  /* 0x0000002d26005986 */ /* 0x0001e2000c101504 */
[----:B------:R-:W-:Y:S02]  /*29e0*/  ISETP.GE.AND P5, PT, R20, c[0x0][0x17c], PT ;  /* 0x00005f0014007a0c */ /* 0x000fe40003fa6270 */
[----:B-1----:R-:W-:Y:S01]  /*29f0*/  PRMT R20, R24, 0x7632, R20 ;  /* 0x0000763218147816 */ /* 0x002fe20000000014 */
[----:B------:R-:W-:Y:S01]  /*2a00*/  @P0 STG.E.U16 [R40.64], R46 ;  /* 0x0000002e28000986 */ /* 0x000fe2000c101504 */
[----:B------:R-:W-:-:S02]  /*2a10*/  ISETP.LT.AND P0, PT, R0, c[0x0][0x178], !P3 ;  /* 0x00005e0000007a0c */ /* 0x000fc40005f01270 */
[----:B------:R-:W-:Y:S01]  /*2a20*/  ISETP.LT.AND P3, PT, R182, c[0x0][0x178], !P3 ;  /* 0x00005e00b6007a0c */ /* 0x000fe20005f61270 */
[----:B------:R1:W-:Y:S01]  /*2a30*/  @P4 STG.E.U16 [R42.64], R8 ;  /* 0x000000082a004986 */ /* 0x0003e2000c101504 */
[----:B------:R-:W-:Y:S02]  /*2a40*/  ISETP.GE.AND P4, PT, R12, c[0x0][0x17c], PT ;  /* 0x00005f000c007a0c */ /* 0x000fe40003f86270 */
[----:B------:R-:W-:Y:S01]  /*2a50*/  IADD3 R12, R156, 0xa, RZ ;  /* 0x0000000a9c0c7810 */ /* 0x000fe20007ffe0ff */
[C---:B0-----:R-:W-:Y:S01]  /*2a60*/  IMAD.WIDE R44, R49.reuse, 0x2, R2 ;  /* 0x00000002312c7825 */ /* 0x041fe200078e0202 */
[----:B------:R-:W-:-:S04]  /*2a70*/  IADD3 R49, R49, c[0x0][0x198], RZ ;  /* 0x0000660031317a10 */ /* 0x000fc80007ffe0ff */
[----:B------:R0:W-:Y:S01]  /*2a80*/  @P2 STG.E.U16 [R44.64], R24 ;  /* 0x000000182c002986 */ /* 0x0001e2000c101504 */
[----:B------:R-:W-:Y:S01]  /*2a90*/  ISETP.LT.AND P2, PT, R0, c[0x0][0x178], !P6 ;  /* 0x00005e0000007a0c */ /* 0x000fe20007741270 */
[C---:B------:R-:W-:Y:S01]  /*2aa0*/  IMAD.WIDE R38, R49.reuse, 0x2, R36 ;  /* 0x0000000231267825 */ /* 0x040fe200078e0224 */
[----:B------:R-:W-:Y:S02]  /*2ab0*/  ISETP.LT.AND P6, PT, R182, c[0x0][0x178], !P6 ;  /* 0x00005e00b6007a0c */ /* 0x000fe400077c1270 */
[----:B-1----:R-:W-:Y:S01]  /*2ac0*/  IADD3 R8, R156, 0xb, RZ ;  /* 0x0000000b9c087810 */ /* 0x002fe20007ffe0ff */
[C---:B------:R-:W-:Y:S01]  /*2ad0*/  IMAD.WIDE R40, R49.reuse, 0x2, R2 ;  /* 0x0000000231287825 */ /* 0x040fe200078e0202 */
[----:B------:R-:W-:Y:S01]  /*2ae0*/  IADD3 R49, R49, c[0x0][0x198], RZ ;  /* 0x0000660031317a10 */ /* 0x000fe20007ffe0ff */
[----:B------:R1:W-:Y:S01]  /*2af0*/  @P0 STG.E.U16 [R38.64], R16 ;  /* 0x0000001026000986 */ /* 0x0003e2000c101504 */
[----:B------:R-:W-:Y:S02]  /*2b00*/  ISETP.GE.AND P0, PT, R12, c[0x0][0x17c], PT ;  /* 0x00005f000c007a0c */ /* 0x000fe40003f06270 */
[----:B------:R-:W-:Y:S01]  /*2b10*/  PRMT R12, R4, 0x7632, R12 ;  /* 0x00007632040c7816 */ /* 0x000fe2000000000c */
[----:B------:R-:W-:Y:S01]  /*2b20*/  IMAD.WIDE R42, R49, 0x2, R36 ;  /* 0x00000002312a7825 */ /* 0x000fe200078e0224 */
[----:B------:R2:W-:Y:S01]  /*2b30*/  @P3 STG.E.U16 [R40.64], R20 ;  /* 0x0000001428003986 */ /* 0x0005e2000c101504 */
[----:B------:R-:W-:-:S02]  /*2b40*/  ISETP.LT.AND P3, PT, R0, c[0x0][0x178], !P1 ;  /* 0x00005e0000007a0c */ /* 0x000fc40004f61270 */
[C---:B0-----:R-:W-:Y:S01]  /*2b50*/  IMAD.WIDE R44, R49.reuse, 0x2, R2 ;  /* 0x00000002312c7825 */ /* 0x041fe200078e0202 */
[----:B------:R-:W-:Y:S01]  /*2b60*/  IADD3 R49, R49, c[0x0][0x198], RZ ;  /* 0x0000660031317a10 */ /* 0x000fe20007ffe0ff */
[----:B------:R0:W-:Y:S01]  /*2b70*/  @P2 STG.E.U16 [R42.64], R4 ;  /* 0x000000042a002986 */ /* 0x0001e2000c101504 */
[----:B------:R-:W-:Y:S02]  /*2b80*/  ISETP.LT.AND P1, PT, R182, c[0x0][0x178], !P1 ;  /* 0x00005e00b6007a0c */ /* 0x000fe40004f21270 */
[----:B-1----:R-:W-:Y:S01]  /*2b90*/  PRMT R16, R21, 0x7632, R16 ;  /* 0x0000763215107816 */ /* 0x002fe20000000010 */
[----:B---3--:R1:W-:Y:S01]  /*2ba0*/  @P6 STG.E.U16 [R44.64], R28 ;  /* 0x0000001c2c006986 */ /* 0x0083e2000c101504 */
[----:B------:R-:W-:Y:S01]  /*2bb0*/  ISETP.LT.AND P6, PT, R0, c[0x0][0x178], !P5 ;  /* 0x00005e0000007a0c */ /* 0x000fe20006fc1270 */
[C---:B------:R-:W-:Y:S01]  /*2bc0*/  IMAD.WIDE R38, R49.reuse, 0x2, R36 ;  /* 0x0000000231267825 */ /* 0x040fe200078e0224 */
[----:B------:R-:W-:Y:S02]  /*2bd0*/  ISETP.LT.AND P5, PT, R182, c[0x0][0x178], !P5 ;  /* 0x00005e00b6007a0c */ /* 0x000fe40006fa1270 */
[----:B--2---:R-:W-:Y:S01]  /*2be0*/  PRMT R20, R28, 0x7632, R20 ;  /* 0x000076321c147816 */ /* 0x004fe20000000014 */
[C---:B------:R-:W-:Y:S01]  /*2bf0*/  IMAD.WIDE R40, R49.reuse, 0x2, R2 ;  /* 0x0000000231287825 */ /* 0x040fe200078e0202 */
[----:B------:R-:W-:Y:S01]  /*2c00*/  IADD3 R49, R49, c[0x0][0x198], RZ ;  /* 0x0000660031317a10 */ /* 0x000fe20007ffe0ff */
[----:B------:R2:W-:Y:S01]  /*2c10*/  @P3 STG.E.U16 [R38.64], R12 ;  /* 0x0000000c26003986 */ /* 0x0005e2000c101504 */
[----:B------:R-:W-:-:S02]  /*2c20*/  ISETP.GE.AND P2, PT, R8, c[0x0][0x17c], PT ;  /* 0x00005f0008007a0c */ /* 0x000fc40003f46270 */
[C---:B------:R-:W-:Y:S01]  /*2c30*/  IADD3 R47, R49.reuse, c[0x0][0x198], RZ ;  /* 0x00006600312f7a10 */ /* 0x040fe20007ffe0ff */
[C---:B0-----:R-:W-:Y:S01]  /*2c40*/  IMAD.WIDE R42, R49.reuse, 0x2, R36 ;  /* 0x00000002312a7825 */ /* 0x041fe200078e0224 */
[----:B------:R0:W-:Y:S01]  /*2c50*/  @P1 STG.E.U16 [R40.64], R20 ;  /* 0x0000001428001986 */ /* 0x0001e2000c101504 */
[----:B------:R-:W-:Y:S02]  /*2c60*/  ISETP.LT.AND P1, PT, R0, c[0x0][0x178], !P4 ;  /* 0x00005e0000007a0c */ /* 0x000fe40006721270 */
[----:B-1----:R-:W-:Y:S01]  /*2c70*/  IMAD.WIDE R44, R49, 0x2, R2 ;  /* 0x00000002312c7825 */ /* 0x002fe200078e0202 */
[----:B------:R1:W-:Y:S01]  /*2c80*/  @P6 STG.E.U16 [R42.64], R33 ;  /* 0x000000212a006986 */ /* 0x0003e2000c101504 */
[----:B------:R-:W-:Y:S02]  /*2c90*/  ISETP.LT.AND P4, PT, R182, c[0x0][0x178], !P4 ;  /* 0x00005e00b6007a0c */ /* 0x000fe40006781270 */
[C---:B------:R-:W-:Y:S01]  /*2ca0*/  IADD3 R49, R47.reuse, c[0x0][0x198], RZ ;  /* 0x000066002f317a10 */ /* 0x040fe20007ffe0ff */
[----:B------:R3:W-:Y:S01]  /*2cb0*/  @P5 STG.E.U16 [R44.64], R21 ;  /* 0x000000152c005986 */ /* 0x0007e2000c101504 */
[----:B------:R-:W-:Y:S01]  /*2cc0*/  ISETP.LT.AND P5, PT, R0, c[0x0][0x178], !P0 ;  /* 0x00005e0000007a0c */ /* 0x000fe200047a1270 */
[----:B--2---:R-:W-:Y:S01]  /*2cd0*/  IMAD.WIDE R38, R47, 0x2, R36 ;  /* 0x000000022f267825 */ /* 0x004fe200078e0224 */
[----:B------:R-:W-:-:S02]  /*2ce0*/  ISETP.LT.AND P0, PT, R182, c[0x0][0x178], !P0 ;  /* 0x00005e00b6007a0c */ /* 0x000fc40004701270 */
[----:B------:R-:W-:Y:S01]  /*2cf0*/  PRMT R12, R33, 0x7632, R12 ;  /* 0x00007632210c7816 */ /* 0x000fe2000000000c */
[----:B0-----:R-:W-:Y:S01]  /*2d00*/  IMAD.WIDE R40, R49, 0x2, R36 ;  /* 0x0000000231287825 */ /* 0x001fe200078e0224 */
[C---:B------:R-:W-:Y:S02]  /*2d10*/  IADD3 R8, R156.reuse, 0xc, RZ ;  /* 0x0000000c9c087810 */ /* 0x040fe40007ffe0ff */
[----:B------:R-:W-:Y:S01]  /*2d20*/  IADD3 R4, R156, 0xd, RZ ;  /* 0x0000000d9c047810 */ /* 0x000fe20007ffe0ff */
[--C-:B-1----:R-:W-:Y:S01]  /*2d30*/  IMAD.WIDE R32, R47, 0x2, R2.reuse ;  /* 0x000000022f207825 */ /* 0x102fe200078e0202 */
[----:B------:R0:W-:Y:S01]  /*2d40*/  @P1 STG.E.U16 [R38.64], R12 ;  /* 0x0000000c26001986 */ /* 0x0001e2000c101504 */
[----:B------:R-:W-:Y:S02]  /*2d50*/  ISETP.GE.AND P3, PT, R8, c[0x0][0x17c], PT ;  /* 0x00005f0008007a0c */ /* 0x000fe40003f66270 */
[C---:B------:R-:W-:Y:S01]  /*2d60*/  IMAD.WIDE R42, R49.reuse, 0x2, R2 ;  /* 0x00000002312a7825 */ /* 0x040fe200078e0202 */
[----:B------:R-:W-:Y:S01]  /*2d70*/  @P4 STG.E.U16 [R32.64], R16 ;  /* 0x0000001020004986 */ /* 0x000fe2000c101504 */
[----:B------:R-:W-:-:S02]  /*2d80*/  IADD3 R49, R49, c[0x0][0x198], RZ ;  /* 0x0000660031317a10 */ /* 0x000fc40007ffe0ff */
[----:B------:R-:W-:Y:S01]  /*2d90*/  IADD3 R8, R156, 0xe, RZ ;  /* 0x0000000e9c087810 */ /* 0x000fe20007ffe0ff */
[----:B------:R1:W-:Y:S01]  /*2da0*/  @P5 STG.E.U16 [R40.64], R13 ;  /* 0x0000000d28005986 */ /* 0x0003e2000c101504 */
[----:B------:R-:W-:Y:S01]  /*2db0*/  ISETP.LT.AND P5, PT, R0, c[0x0][0x178], !P3 ;  /* 0x00005e0000007a0c */ /* 0x000fe20005fa1270 */
[C---:B---3--:R-:W-:Y:S01]  /*2dc0*/  IMAD.WIDE R20, R49.reuse, 0x2, R36 ;  /* 0x0000000231147825 */ /* 0x048fe200078e0224 */
[----:B------:R-:W-:Y:S01]  /*2dd0*/  ISETP.LT.AND P3, PT, R182, c[0x0][0x178], !P3 ;  /* 0x00005e00b6007a0c */ /* 0x000fe20005f61270 */
[----:B------:R2:W-:Y:S01]  /*2de0*/  @P0 STG.E.U16 [R42.64], R17 ;  /* 0x000000112a000986 */ /* 0x0005e2000c101504 */
[----:B------:R-:W-:Y:S02]  /*2df0*/  ISETP.LT.AND P0, PT, R0, c[0x0][0x178], !P2 ;  /* 0x00005e0000007a0c */ /* 0x000fe40005701270 */
[----:B------:R-:W-:Y:S02]  /*2e00*/  ISETP.LT.AND P2, PT, R182, c[0x0][0x178], !P2 ;  /* 0x00005e00b6007a0c */ /* 0x000fe40005741270 */
[----:B0-----:R-:W-:-:S02]  /*2e10*/  IADD3 R39, R49, c[0x0][0x198], RZ ;  /* 0x0000660031277a10 */ /* 0x001fc40007ffe0ff */
[----:B------:R-:W-:Y:S02]  /*2e20*/  ISETP.GE.AND P1, PT, R8, c[0x0][0x17c], PT ;  /* 0x00005f0008007a0c */ /* 0x000fe40003f26270 */
[----:B------:R-:W-:Y:S01]  /*2e30*/  PRMT R8, R13, 0x7632, R8 ;  /* 0x000076320d087816 */ /* 0x000fe20000000008 */
[----:B-1----:R-:W-:Y:S01]  /*2e40*/  IMAD.WIDE R12, R49, 0x2, R2 ;  /* 0x00000002310c7825 */ /* 0x002fe200078e0202 */
[----:B------:R-:W-:Y:S02]  /*2e50*/  PRMT R28, R17, 0x7632, R28 ;  /* 0x00007632111c7816 */ /* 0x000fe4000000001c */
[----:B------:R-:W-:Y:S01]  /*2e60*/  ISETP.GE.AND P6, PT, R4, c[0x0][0x17c], PT ;  /* 0x00005f0004007a0c */ /* 0x000fe20003fc6270 */
[C---:B--2---:R-:W-:Y:S01]  /*2e70*/  IMAD.WIDE R16, R39.reuse, 0x2, R36 ;  /* 0x0000000227107825 */ /* 0x044fe200078e0224 */
[----:B------:R-:W-:Y:S01]  /*2e80*/  @P0 STG.E.U16 [R20.64], R8 ;  /* 0x0000000814000986 */ /* 0x000fe2000c101504 */
[----:B------:R-:W-:Y:S02]  /*2e90*/  IADD3 R4, R156, 0xf, RZ ;  /* 0x0000000f9c047810 */ /* 0x000fe40007ffe0ff */
[C---:B------:R-:W-:Y:S01]  /*2ea0*/  IMAD.WIDE R32, R39.reuse, 0x2, R2 ;  /* 0x0000000227207825 */ /* 0x040fe200078e0202 */
[----:B------:R0:W-:Y:S01]  /*2eb0*/  @P2 STG.E.U16 [R12.64], R28 ;  /* 0x0000001c0c002986 */ /* 0x0001e2000c101504 */
[----:B------:R-:W-:-:S02]  /*2ec0*/  IADD3 R39, R39, c[0x0][0x198], RZ ;  /* 0x0000660027277a10 */ /* 0x000fc40007ffe0ff */
[----:B------:R-:W-:Y:S01]  /*2ed0*/  ISETP.GE.AND P4, PT, R4, c[0x0][0x17c], PT ;  /* 0x00005f0004007a0c */ /* 0x000fe20003f86270 */
[----:B------:R1:W-:Y:S01]  /*2ee0*/  @P5 STG.E.U16 [R16.64], R9 ;  /* 0x0000000910005986 */ /* 0x0003e2000c101504 */
[----:B------:R-:W-:Y:S02]  /*2ef0*/  ISETP.LT.AND P5, PT, R0, c[0x0][0x178], !P1 ;  /* 0x00005e0000007a0c */ /* 0x000fe40004fa1270 */
[----:B------:R-:W-:Y:S01]  /*2f00*/  ISETP.LT.AND P1, PT, R182, c[0x0][0x178], !P1 ;  /* 0x00005e00b6007a0c */ /* 0x000fe20004f21270 */
[----:B------:R2:W-:Y:S01]  /*2f10*/  @P3 STG.E.U16 [R32.64], R25 ;  /* 0x0000001920003986 */ /* 0x0005e2000c101504 */
[----:B------:R-:W-:Y:S02]  /*2f20*/  ISETP.LT.AND P3, PT, R0, c[0x0][0x178], !P6 ;  /* 0x00005e0000007a0c */ /* 0x000fe40007761270 */
[----:B------:R-:W-:Y:S01]  /*2f30*/  ISETP.LT.AND P6, PT, R182, c[0x0][0x178], !P6 ;  /* 0x00005e00b6007a0c */ /* 0x000fe200077c1270 */
[----:B0-----:R-:W-:Y:S01]  /*2f40*/  IMAD.WIDE R12, R39, 0x2, R36 ;  /* 0x00000002270c7825 */ /* 0x001fe200078e0224 */
[----:B------:R-:W-:-:S02]  /*2f50*/  PRMT R21, R25, 0x7632, R21 ;  /* 0x0000763219157816 */ /* 0x000fc40000000015 */
[----:B------:R-:W-:Y:S02]  /*2f60*/  IADD3 R4, R156, 0x10, RZ ;  /* 0x000000109c047810 */ /* 0x000fe40007ffe0ff */
[----:B-1----:R-:W-:Y:S01]  /*2f70*/  PRMT R17, R9, 0x7632, R17 ;  /* 0x0000763209117816 */ /* 0x002fe20000000011 */
[C---:B------:R-:W-:Y:S01]  /*2f80*/  IMAD.WIDE R8, R39.reuse, 0x2, R2 ;  /* 0x0000000227087825 */ /* 0x040fe200078e0202 */
[----:B------:R-:W-:Y:S02]  /*2f90*/  ISETP.GE.AND P0, PT, R4, c[0x0][0x17c], PT ;  /* 0x00005f0004007a0c */ /* 0x000fe40003f06270 */
[----:B--2---:R-:W-:Y:S01]  /*2fa0*/  IADD3 R25, R39, c[0x0][0x198], RZ ;  /* 0x0000660027197a10 */ /* 0x004fe20007ffe0ff */
[----:B------:R0:W-:Y:S01]  /*2fb0*/  @P3 STG.E.U16 [R12.64], R17 ;  /* 0x000000110c003986 */ /* 0x0001e2000c101504 */
[C---:B------:R-:W-:Y:S02]  /*2fc0*/  IADD3 R4, R156.reuse, 0x12, RZ ;  /* 0x000000129c047810 */ /* 0x040fe40007ffe0ff */
[----:B------:R-:W-:Y:S01]  /*2fd0*/  IADD3 R24, R156, 0x11, RZ ;  /* 0x000000119c187810 */ /* 0x000fe20007ffe0ff */
[----:B------:R1:W-:Y:S01]  /*2fe0*/  @P6 STG.E.U16 [R8.64], R21 ;  /* 0x0000001508006986 */ /* 0x0003e2000c101504 */
[----:B------:R-:W-:-:S02]  /*2ff0*/  ISETP.LT.AND P6, PT, R0, c[0x0][0x178], !P4 ;  /* 0x00005e0000007a0c */ /* 0x000fc400067c1270 */
[----:B------:R-:W-:Y:S02]  /*3000*/  ISETP.LT.AND P4, PT, R182, c[0x0][0x178], !P4 ;  /* 0x00005e00b6007a0c */ /* 0x000fe40006781270 */
[----:B------:R-:W-:Y:S02]  /*3010*/  ISETP.GE.AND P3, PT, R4, c[0x0][0x17c], PT ;  /* 0x00005f0004007a0c */ /* 0x000fe40003f66270 */
[----:B------:R-:W-:Y:S01]  /*3020*/  ISETP.GE.AND P2, PT, R24, c[0x0][0x17c], PT ;  /* 0x00005f0018007a0c */ /* 0x000fe20003f46270 */
[----:B0-----:R-:W-:Y:S01]  /*3030*/  IMAD.WIDE R16, R25, 0x2, R36 ;  /* 0x0000000219107825 */ /* 0x001fe200078e0224 */
[----:B------:R-:W-:Y:S02]  /*3040*/  IADD3 R4, R156, 0x13, RZ ;  /* 0x000000139c047810 */ /* 0x000fe40007ffe0ff */
[----:B------:R-:W-:Y:S01]  /*3050*/  PRMT R24, R5, 0x7632, R24 ;  /* 0x0000763205187816 */ /* 0x000fe20000000018 */
[C---:B-1----:R-:W-:Y:S01]  /*3060*/  IMAD.WIDE R20, R25.reuse, 0x2, R2 ;  /* 0x0000000219147825 */ /* 0x042fe200078e0202 */
[----:B------:R-:W-:Y:S01]  /*3070*/  IADD3 R25, R25, c[0x0][0x198], RZ ;  /* 0x0000660019197a10 */ /* 0x000fe20007ffe0ff */
[----:B------:R0:W-:Y:S01]  /*3080*/  @P5 STG.E.U16 [R16.64], R5 ;  /* 0x0000000510005986 */ /* 0x0001e2000c101504 */
[----:B------:R-:W-:-:S02]  /*3090*/  PRMT R28, R29, 0x7632, R28 ;  /* 0x000076321d1c7816 */ /* 0x000fc4000000001c */
[----:B------:R-:W-:Y:S01]  /*30a0*/  ISETP.GE.AND P5, PT, R4, c[0x0][0x17c], PT ;  /* 0x00005f0004007a0c */ /* 0x000fe20003fa6270 */
[----:B------:R1:W-:Y:S01]  /*30b0*/  @P1 STG.E.U16 [R20.64], R29 ;  /* 0x0000001d14001986 */ /* 0x0003e2000c101504 */
[C---:B------:R-:W-:Y:S01]  /*30c0*/  IMAD.WIDE R12, R25.reuse, 0x2, R36 ;  /* 0x00000002190c7825 */ /* 0x040fe200078e0224 */
[----:B------:R-:W-:Y:S02]  /*30d0*/  ISETP.LT.AND P1, PT, R0, c[0x0][0x178], !P0 ;  /* 0x00005e0000007a0c */ /* 0x000fe40004721270 */
[----:B------:R-:W-:Y:S01]  /*30e0*/  ISETP.LT.AND P0, PT, R182, c[0x0][0x178], !P0 ;  /* 0x00005e00b6007a0c */ /* 0x000fe20004701270 */
[C---:B------:R-:W-:Y:S01]  /*30f0*/  IMAD.WIDE R8, R25.reuse, 0x2, R2 ;  /* 0x0000000219087825 */ /* 0x040fe200078e0202 */
[----:B------:R-:W-:Y:S01]  /*3100*/  IADD3 R4, R156, 0x14, RZ ;  /* 0x000000149c047810 */ /* 0x000fe20007ffe0ff */
[----:B------:R2:W-:Y:S01]  /*3110*/  @P6 STG.E.U16 [R12.64], R24 ;  /* 0x000000180c006986 */ /* 0x0005e2000c101504 */
[----:B0-----:R-:W-:Y:S02]  /*3120*/  IADD3 R17, R25, c[0x0][0x198], RZ ;  /* 0x0000660019117a10 */ /* 0x001fe40007ffe0ff */
[----:B------:R-:W-:Y:S01]  /*3130*/  ISETP.GE.AND P6, PT, R4, c[0x0][0x17c], PT ;  /* 0x00005f0004007a0c */ /* 0x000fe20003fc6270 */
[----:B------:R0:W-:Y:S01]  /*3140*/  @P4 STG.E.U16 [R8.64], R28 ;  /* 0x0000001c08004986 */ /* 0x0001e2000c101504 */
[----:B------:R-:W-:Y:S01]  /*3150*/  ISETP.LT.AND P4, PT, R0, c[0x0][0x178], !P2 ;  /* 0x00005e0000007a0c */ /* 0x000fe20005781270 */
[C---:B------:R-:W-:Y:S01]  /*3160*/  IMAD.WIDE R4, R17.reuse, 0x2, R36 ;  /* 0x0000000211047825 */ /* 0x040fe200078e0224 */
[----:B-1----:R-:W-:-:S02]  /*3170*/  IADD3 R21, R17, c[0x0][0x198], RZ ;  /* 0x0000660011157a10 */ /* 0x002fc40007ffe0ff */
[----:B------:R-:W-:Y:S01]  /*3180*/  ISETP.LT.AND P2, PT, R182, c[0x0][0x178], !P2 ;  /* 0x00005e00b6007a0c */ /* 0x000fe20005741270 */
[----:B------:R-:W-:Y:S01]  /*3190*/  IMAD.WIDE R16, R17, 0x2, R2 ;  /* 0x0000000211107825 */ /* 0x000fe200078e0202 */
[----:B------:R1:W-:Y:S01]  /*31a0*/  @P1 STG.E.U16 [R4.64], R34 ;  /* 0x0000002204001986 */ /* 0x0003e2000c101504 */
[----:B------:R-:W-:Y:S02]  /*31b0*/  IADD3 R20, R156, 0x15, RZ ;  /* 0x000000159c147810 */ /* 0x000fe40007ffe0ff */
[C---:B--2---:R-:W-:Y:S01]  /*31c0*/  IMAD.WIDE R12, R21.reuse, 0x2, R36 ;  /* 0x00000002150c7825 */ /* 0x044fe200078e0224 */
[----:B------:R2:W-:Y:S01]  /*31d0*/  @P0 STG.E.U16 [R16.64], R22 ;  /* 0x0000001610000986 */ /* 0x0005e2000c101504 */
[----:B------:R-:W-:Y:S02]  /*31e0*/  ISETP.LT.AND P0, PT, R0, c[0x0][0x178], !P3 ;  /* 0x00005e0000007a0c */ /* 0x000fe40005f01270 */
[----:B------:R-:W-:Y:S01]  /*31f0*/  ISETP.LT.AND P3, PT, R182, c[0x0][0x178], !P3 ;  /* 0x00005e00b6007a0c */ /* 0x000fe20005f61270 */
[C---:B0-----:R-:W-:Y:S01]  /*3200*/  IMAD.WIDE R8, R21.reuse, 0x2, R2 ;  /* 0x0000000215087825 */ /* 0x041fe200078e0202 */
[----:B------:R-:W-:-:S02]  /*3210*/  IADD3 R21, R21, c[0x0][0x198], RZ ;  /* 0x0000660015157a10 */ /* 0x000fc40007ffe0ff */
[----:B------:R-:W-:Y:S02]  /*3220*/  ISETP.GE.AND P1, PT, R20, c[0x0][0x17c], PT ;  /* 0x00005f0014007a0c */ /* 0x000fe40003f26270 */
[----:B-1----:R-:W-:Y:S02]  /*3230*/  PRMT R5, R34, 0x7632, R5 ;  /* 0x0000763222057816 */ /* 0x002fe40000000005 */
[----:B------:R-:W-:Y:S02]  /*3240*/  IADD3 R25, R21, c[0x0][0x198], RZ ;  /* 0x0000660015197a10 */ /* 0x000fe40007ffe0ff */
[----:B--2---:R-:W-:Y:S01]  /*3250*/  PRMT R17, R22, 0x7632, R17 ;  /* 0x0000763216117816 */ /* 0x004fe20000000011 */
[----:B------:R0:W-:Y:S01]  /*3260*/  @P4 STG.E.U16 [R12.64], R5 ;  /* 0x000000050c004986 */ /* 0x0001e2000c101504 */
[----:B------:R-:W-:Y:S02]  /*3270*/  ISETP.LT.AND P4, PT, R0, c[0x0][0x178], !P5 ;  /* 0x00005e0000007a0c */ /* 0x000fe40006f81270 */
[----:B------:R-:W-:Y:S01]  /*3280*/  ISETP.LT.AND P5, PT, R182, c[0x0][0x178], !P5 ;  /* 0x00005e00b6007a0c */ /* 0x000fe20006fa1270 */
[----:B------:R1:W-:Y:S01]  /*3290*/  @P2 STG.E.U16 [R8.64], R17 ;  /* 0x0000001108002986 */ /* 0x0003e2000c101504 */
[----:B------:R-:W-:-:S02]  /*32a0*/  IADD3 R20, R156, 0x16, RZ ;  /* 0x000000169c147810 */ /* 0x000fc40007ffe0ff */
[----:B------:R-:W-:Y:S02]  /*32b0*/  IADD3 R29, R25, c[0x0][0x198], RZ ;  /* 0x00006600191d7a10 */ /* 0x000fe40007ffe0ff */
[----:B------:R-:W-:Y:S02]  /*32c0*/  ISETP.GE.AND P2, PT, R20, c[0x0][0x17c], PT ;  /* 0x00005f0014007a0c */ /* 0x000fe40003f46270 */
[C---:B------:R-:W-:Y:S01]  /*32d0*/  IADD3 R20, R156.reuse, 0x17, RZ ;  /* 0x000000179c147810 */ /* 0x040fe20007ffe0ff */
[----:B0-----:R-:W-:Y:S01]  /*32e0*/  IMAD.WIDE R4, R21, 0x2, R36 ;  /* 0x0000000215047825 */ /* 0x001fe200078e0224 */
[----:B------:R-:W-:-:S03]  /*32f0*/  IADD3 R22, R156, 0x18, RZ ;  /* 0x000000189c167810 */ /* 0x000fc60007ffe0ff */
[----:B------:R-:W-:Y:S01]  /*3300*/  IMAD.WIDE R12, R21, 0x2, R2 ;  /* 0x00000002150c7825 */ /* 0x000fe200078e0202 */
[----:B-1----:R-:W-:Y:S01]  /*3310*/  PRMT R9, R14, 0x7632, R9 ;  /* 0x000076320e097816 */ /* 0x002fe20000000009 */
[----:B------:R0:W-:Y:S01]  /*3320*/  @P0 STG.E.U16 [R4.64], R14 ;  /* 0x0000000e04000986 */ /* 0x0001e2000c101504 */
[----:B------:R-:W-:Y:S01]  /*3330*/  ISETP.GE.AND P0, PT, R20, c[0x0][0x17c], PT ;  /* 0x00005f0014007a0c */ /* 0x000fe20003f06270 */
[--C-:B------:R-:W-:Y:S02]  /*3340*/  IMAD.WIDE R16, R25, 0x2, R36.reuse ;  /* 0x0000000219107825 */ /* 0x100fe400078e0224 */
[----:B------:R1:W-:Y:S01]  /*3350*/  @P3 STG.E.U16 [R12.64], R18 ;  /* 0x000000120c003986 */ /* 0x0003e2000c101504 */
[----:B------:R-:W-:Y:S01]  /*3360*/  ISETP.LT.AND P3, PT, R0, c[0x0][0x178], !P6 ;  /* 0x00005e0000007a0c */ /* 0x000fe20007761270 */
[----:B------:R-:W-:Y:S01]  /*3370*/  IMAD.WIDE R20, R29, 0x2, R36 ;  /* 0x000000021d147825 */ /* 0x000fe200078e0224 */
[----:B------:R-:W-:Y:S01]  /*3380*/  ISETP.LT.AND P6, PT, R182, c[0x0][0x178], !P6 ;  /* 0x00005e00b6007a0c */ /* 0x000fe200077c1270 */
[----:B------:R2:W-:Y:S01]  /*3390*/  @P4 STG.E.U16 [R16.64], R9 ;  /* 0x0000000910004986 */ /* 0x0005e2000c101504 */
[----:B------:R-:W-:-:S02]  /*33a0*/  ISETP.LT.AND P4, PT, R0, c[0x0][0x178], !P1 ;  /* 0x00005e0000007a0c */ /* 0x000fc40004f81270 */
[----:B------:R-:W-:Y:S02]  /*33b0*/  ISETP.LT.AND P1, PT, R182, c[0x0][0x178], !P1 ;  /* 0x00005e00b6007a0c */ /* 0x000fe40004f21270 */
[----:B0-----:R-:W-:Y:S02]  /*33c0*/  PRMT R5, R18, 0x7632, R5 ;  /* 0x0000763212057816 */ /* 0x001fe40000000005 */
[----:B------:R-:W-:Y:S02]  /*33d0*/  IADD3 R14, R156, 0x19, RZ ;  /* 0x000000199c0e7810 */ /* 0x000fe40007ffe0ff */
[----:B-1----:R-:W-:Y:S01]  /*33e0*/  PRMT R18, R26, 0x7632, R18 ;  /* 0x000076321a127816 */ /* 0x002fe20000000012 */
[----:B--2---:R-:W-:Y:S01]  /*33f0*/  IMAD.WIDE R8, R25, 0x2, R2 ;  /* 0x0000000219087825 */ /* 0x004fe200078e0202 */
[----:B------:R-:W-:-:S04]  /*3400*/  IADD3 R25, R29, c[0x0][0x198], RZ ;  /* 0x000066001d197a10 */ /* 0x000fc80007ffe0ff */
[----:B------:R0:W-:Y:S01]  /*3410*/  @P5 STG.E.U16 [R8.64], R5 ;  /* 0x0000000508005986 */ /* 0x0001e2000c101504 */
[----:B------:R-:W-:Y:S01]  /*3420*/  IMAD.WIDE R12, R25, 0x2, R36 ;  /* 0x00000002190c7825 */ /* 0x000fe200078e0224 */
[----:B------:R-:W-:Y:S02]  /*3430*/  ISETP.GE.AND P5, PT, R22, c[0x0][0x17c], PT ;  /* 0x00005f0016007a0c */ /* 0x000fe40003fa6270 */
[----:B------:R1:W-:Y:S01]  /*3440*/  @P3 STG.E.U16 [R20.64], R10 ;  /* 0x0000000a14003986 */ /* 0x0003e2000c101504 */
[----:B------:R-:W-:Y:S02]  /*3450*/  ISETP.GE.AND P3, PT, R14, c[0x0][0x17c], PT ;  /* 0x00005f000e007a0c */ /* 0x000fe40003f66270 */
[----:B------:R-:W-:Y:S01]  /*3460*/  IADD3 R14, R156, 0x1a, RZ ;  /* 0x0000001a9c0e7810 */ /* 0x000fe20007ffe0ff */
[----:B0-----:R-:W-:Y:S01]  /*3470*/  IMAD.WIDE R4, R29, 0x2, R2 ;  /* 0x000000021d047825 */ /* 0x001fe200078e0202 */
[----:B------:R-:W-:Y:S02]  /*3480*/  PRMT R9, R10, 0x7632, R9 ;  /* 0x000076320a097816 */ /* 0x000fe40000000009 */
[----:B-1----:R-:W-:-:S02]  /*3490*/  IADD3 R21, R25, c[0x0][0x198], RZ ;  /* 0x0000660019157a10 */ /* 0x002fc40007ffe0ff */
[----:B------:R0:W-:Y:S01]  /*34a0*/  @P6 STG.E.U16 [R4.64], R26 ;  /* 0x0000001a04006986 */ /* 0x0001e2000c101504 */
[----:B------:R-:W-:Y:S02]  /*34b0*/  ISETP.LT.AND P6, PT, R0, c[0x0][0x178], !P2 ;  /* 0x00005e0000007a0c */ /* 0x000fe400057c1270 */
[----:B------:R-:W-:Y:S01]  /*34c0*/  ISETP.LT.AND P2, PT, R182, c[0x0][0x178], !P2 ;  /* 0x00005e00b6007a0c */ /* 0x000fe20005741270 */
[----:B------:R1:W-:Y:S01]  /*34d0*/  @P4 STG.E.U16 [R12.64], R9 ;  /* 0x000000090c004986 */ /* 0x0003e2000c101504 */
[C---:B------:R-:W-:Y:S01]  /*34e0*/  IMAD.WIDE R16, R21.reuse, 0x2, R36 ;  /* 0x0000000215107825 */ /* 0x040fe200078e0224 */
[----:B------:R-:W-:Y:S02]  /*34f0*/  ISETP.GE.AND P4, PT, R14, c[0x0][0x17c], PT ;  /* 0x00005f000e007a0c */ /* 0x000fe40003f86270 */
[----:B------:R-:W-:Y:S02]  /*3500*/  PRMT R14, R6, 0x7632, R14 ;  /* 0x00007632060e7816 */ /* 0x000fe4000000000e */
[----:B------:R-:W-:Y:S01]  /*3510*/  IADD3 R10, R156, 0x1b, RZ ;  /* 0x0000001b9c0a7810 */ /* 0x000fe20007ffe0ff */
[----:B0-----:R-:W-:Y:S01]  /*3520*/  IMAD.WIDE R4, R21, 0x2, R2 ;  /* 0x0000000215047825 */ /* 0x001fe200078e0202 */
[----:B------:R-:W-:-:S03]  /*3530*/  PRMT R20, R23, 0x7632, R20 ;  /* 0x0000763217147816 */ /* 0x000fc60000000014 */
[----:B-1----:R-:W-:Y:S01]  /*3540*/  IMAD.WIDE R8, R25, 0x2, R2 ;  /* 0x0000000219087825 */ /* 0x002fe200078e0202 */
[----:B------:R-:W-:-:S04]  /*3550*/  IADD3 R13, R21, c[0x0][0x198], RZ ;  /* 0x00006600150d7a10 */ /* 0x000fc80007ffe0ff */
[----:B------:R0:W-:Y:S01]  /*3560*/  @P1 STG.E.U16 [R8.64], R18 ;  /* 0x0000001208001986 */ /* 0x0001e2000c101504 */
[C---:B------:R-:W-:Y:S02]  /*3570*/  IADD3 R21, R13.reuse, c[0x0][0x198], RZ ;  /* 0x000066000d157a10 */ /* 0x040fe40007ffe0ff */
        /* <DEDUP_REMOVED lines=9> */
[----:B------:R-:W-:Y:S01]  /*3610*/  IADD3 R10, R156, 0x1c, RZ ;  /* 0x0000001c9c0a7810 */ /* 0x000fe20007ffe0ff */
[----:B------:R-:W-:Y:S01]  /*3620*/  IMAD.WIDE R12, R13, 0x2, R2 ;  /* 0x000000020d0c7825 */ /* 0x000fe200078e0202 */
[----:B-1----:R-:W-:Y:S01]  /*3630*/  PRMT R17, R30, 0x7632, R17 ;  /* 0x000076321e117816 */ /* 0x002fe20000000011 */
[----:B------:R-:W-:Y:S01]  /*3640*/  @P6 STG.E.U16 [R8.64], R14 ;  /* 0x0000000e08006986 */ /* 0x000fe2000c101504 */
[----:B------:R-:W-:Y:S01]  /*3650*/  ISETP.GE.AND P6, PT, R10, c[0x0][0x17c], PT ;  /* 0x00005f000a007a0c */ /* 0x000fe20003fc6270 */
[----:B--2---:R-:W-:Y:S01]  /*3660*/  IMAD.WIDE R4, R21, 0x2, R36 ;  /* 0x0000000215047825 */ /* 0x004fe200078e0224 */
[----:B------:R-:W-:Y:S01]  /*3670*/  IADD3 R6, R156, 0x1e, RZ ;  /* 0x0000001e9c067810 */ /* 0x000fe20007ffe0ff */
[----:B------:R0:W-:Y:S01]  /*3680*/  @P0 STG.E.U16 [R12.64], R17 ;  /* 0x000000110c000986 */ /* 0x0001e2000c101504 */
[----:B------:R-:W-:Y:S02]  /*3690*/  ISETP.LT.AND P0, PT, R0, c[0x0][0x178], !P3 ;  /* 0x00005e0000007a0c */ /* 0x000fe40005f01270 */
[----:B------:R-:W-:Y:S01]  /*36a0*/  ISETP.LT.AND P3, PT, R182, c[0x0][0x178], !P3 ;  /* 0x00005e00b6007a0c */ /* 0x000fe20005f61270 */
[----:B------:R1:W-:Y:S01]  /*36b0*/  @P2 STG.E.U16 [R4.64], R35 ;  /* 0x0000002304002986 */ /* 0x0003e2000c101504 */
[----:B------:R-:W-:-:S02]  /*36c0*/  ISETP.LT.AND P2, PT, R0, c[0x0][0x178], !P4 ;  /* 0x00005e0000007a0c */ /* 0x000fc40006741270 */
[----:B------:R-:W-:Y:S02]  /*36d0*/  ISETP.LT.AND P4, PT, R182, c[0x0][0x178], !P4 ;  /* 0x00005e00b6007a0c */ /* 0x000fe40006781270 */
[C---:B------:R-:W-:Y:S02]  /*36e0*/  IADD3 R10, R156.reuse, 0x1d, RZ ;  /* 0x0000001d9c0a7810 */ /* 0x040fe40007ffe0ff */
[----:B------:R-:W-:Y:S01]  /*36f0*/  IADD3 R156, R156, 0x1f, RZ ;  /* 0x0000001f9c9c7810 */ /* 0x000fe20007ffe0ff */
[C---:B0-----:R-:W-:Y:S01]  /*3700*/  IMAD.WIDE R16, R21.reuse, 0x2, R2 ;  /* 0x0000000215107825 */ /* 0x041fe200078e0202 */
[----:B------:R-:W-:-:S04]  /*3710*/  IADD3 R21, R21, c[0x0][0x198], RZ ;  /* 0x0000660015157a10 */ /* 0x000fc80007ffe0ff */
[C---:B------:R-:W-:Y:S01]  /*3720*/  IADD3 R25, R21.reuse, c[0x0][0x198], RZ ;  /* 0x0000660015197a10 */ /* 0x040fe20007ffe0ff */
[C---:B------:R-:W-:Y:S01]  /*3730*/  IMAD.WIDE R8, R21.reuse, 0x2, R36 ;  /* 0x0000000215087825 */ /* 0x040fe200078e0224 */
[----:B------:R-:W-:Y:S01]  /*3740*/  @P5 STG.E.U16 [R16.64], R23 ;  /* 0x0000001710005986 */ /* 0x000fe2000c101504 */
[----:B------:R-:W-:Y:S02]  /*3750*/  ISETP.GE.AND P5, PT, R10, c[0x0][0x17c], PT ;  /* 0x00005f000a007a0c */ /* 0x000fe40003fa6270 */
[----:B-1----:R-:W-:Y:S01]  /*3760*/  IMAD.WIDE R4, R21, 0x2, R2 ;  /* 0x0000000215047825 */ /* 0x002fe200078e0202 */
[----:B------:R0:W-:Y:S01]  /*3770*/  @P0 STG.E.U16 [R8.64], R18 ;  /* 0x0000001208000986 */ /* 0x0001e2000c101504 */
[----:B------:R-:W-:Y:S02]  /*3780*/  ISETP.GE.AND P0, PT, R6, c[0x0][0x17c], PT ;  /* 0x00005f0006007a0c */ /* 0x000fe40003f06270 */
[----:B------:R-:W-:Y:S01]  /*3790*/  IMAD.WIDE R12, R25, 0x2, R36 ;  /* 0x00000002190c7825 */ /* 0x000fe200078e0224 */
[----:B------:R1:W-:Y:S01]  /*37a0*/  @P3 STG.E.U16 [R4.64], R20 ;  /* 0x0000001404003986 */ /* 0x0003e2000c101504 */
[----:B------:R-:W-:-:S02]  /*37b0*/  ISETP.LT.AND P3, PT, R0, c[0x0][0x178], !P6 ;  /* 0x00005e0000007a0c */ /* 0x000fc40007761270 */
[----:B------:R-:W-:Y:S01]  /*37c0*/  PRMT R6, R15, 0x7632, R6 ;  /* 0x000076320f067816 */ /* 0x000fe20000000006 */
[----:B------:R2:W-:Y:S01]  /*37d0*/  @P2 STG.E.U16 [R12.64], R15 ;  /* 0x0000000f0c002986 */ /* 0x0005e2000c101504 */
[----:B------:R-:W-:Y:S02]  /*37e0*/  ISETP.LT.AND P2, PT, R0, c[0x0][0x178], !P1 ;  /* 0x00005e0000007a0c */ /* 0x000fe40004f41270 */
[C---:B------:R-:W-:Y:S01]  /*37f0*/  ISETP.LT.AND P1, PT, R182.reuse, c[0x0][0x178], !P1 ;  /* 0x00005e00b6007a0c */ /* 0x040fe20004f21270 */
[C---:B0-----:R-:W-:Y:S01]  /*3800*/  IMAD.WIDE R8, R25.reuse, 0x2, R2 ;  /* 0x0000000219087825 */ /* 0x041fe200078e0202 */
[----:B------:R-:W-:Y:S02]  /*3810*/  IADD3 R17, R25, c[0x0][0x198], RZ ;  /* 0x0000660019117a10 */ /* 0x000fe40007ffe0ff */
[----:B------:R-:W-:Y:S02]  /*3820*/  PRMT R10, R19, 0x7632, R10 ;  /* 0x00007632130a7816 */ /* 0x000fe4000000000a */
[C---:B------:R-:W-:Y:S01]  /*3830*/  IADD3 R21, R17.reuse, c[0x0][0x198], RZ ;  /* 0x0000660011157a10 */ /* 0x040fe20007ffe0ff */
[----:B-1----:R-:W-:Y:S01]  /*3840*/  IMAD.WIDE R4, R17, 0x2, R36 ;  /* 0x0000000211047825 */ /* 0x002fe200078e0224 */
[----:B------:R0:W-:Y:S01]  /*3850*/  @P4 STG.E.U16 [R8.64], R19 ;  /* 0x0000001308004986 */ /* 0x0001e2000c101504 */
[----:B------:R-:W-:-:S02]  /*3860*/  ISETP.LT.AND P6, PT, R182, c[0x0][0x178], !P6 ;  /* 0x00005e00b6007a0c */ /* 0x000fc400077c1270 */
[----:B--2---:R-:W-:Y:S01]  /*3870*/  IMAD.WIDE R12, R17, 0x2, R2 ;  /* 0x00000002110c7825 */ /* 0x004fe200078e0202 */
[----:B------:R1:W-:Y:S01]  /*3880*/  @P2 STG.E.U16 [R4.64], R6 ;  /* 0x0000000604002986 */ /* 0x0003e2000c101504 */
[C---:B------:R-:W-:Y:S02]  /*3890*/  IADD3 R17, R21.reuse, c[0x0][0x198], RZ ;  /* 0x0000660015117a10 */ /* 0x040fe40007ffe0ff */
[--C-:B------:R-:W-:Y:S01]  /*38a0*/  IMAD.WIDE R14, R21, 0x2, R36.reuse ;  /* 0x00000002150e7825 */ /* 0x100fe200078e0224 */
[----:B------:R2:W-:Y:S01]  /*38b0*/  @P1 STG.E.U16 [R12.64], R10 ;  /* 0x0000000a0c001986 */ /* 0x0005e2000c101504 */
[----:B------:R-:W-:Y:S02]  /*38c0*/  ISETP.GE.AND P4, PT, R156, c[0x0][0x17c], PT ;  /* 0x00005f009c007a0c */ /* 0x000fe40003f86270 */
[C---:B------:R-:W-:Y:S01]  /*38d0*/  ISETP.LT.AND P2, PT, R0.reuse, c[0x0][0x178], !P0 ;  /* 0x00005e0000007a0c */ /* 0x040fe20004741270 */
[----:B------:R3:W-:Y:S01]  /*38e0*/  @P3 STG.E.U16 [R14.64], R11 ;  /* 0x0000000b0e003986 */ /* 0x0007e2000c101504 */
[----:B------:R-:W-:Y:S01]  /*38f0*/  ISETP.LT.AND P3, PT, R0, c[0x0][0x178], !P5 ;  /* 0x00005e0000007a0c */ /* 0x000fe20006f61270 */
[----:B0-----:R-:W-:Y:S01]  /*3900*/  IMAD.WIDE R8, R17, 0x2, R36 ;  /* 0x0000000211087825 */ /* 0x001fe200078e0224 */
[----:B------:R-:W-:-:S02]  /*3910*/  ISETP.LT.AND P5, PT, R182, c[0x0][0x178], !P5 ;  /* 0x00005e00b6007a0c */ /* 0x000fc40006fa1270 */
[----:B------:R-:W-:Y:S01]  /*3920*/  ISETP.LT.AND P0, PT, R182, c[0x0][0x178], !P0 ;  /* 0x00005e00b6007a0c */ /* 0x000fe20004701270 */
[----:B-1----:R-:W-:Y:S01]  /*3930*/  IMAD.WIDE R4, R21, 0x2, R2 ;  /* 0x0000000215047825 */ /* 0x002fe200078e0202 */
[----:B------:R-:W-:Y:S02]  /*3940*/  IADD3 R19, R17, c[0x0][0x198], RZ ;  /* 0x0000660011137a10 */ /* 0x000fe40007ffe0ff */
[----:B------:R-:W-:Y:S02]  /*3950*/  ISETP.LT.AND P1, PT, R0, c[0x0][0x178], !P4 ;  /* 0x00005e0000007a0c */ /* 0x000fe40006721270 */
[----:B------:R-:W-:Y:S01]  /*3960*/  ISETP.LT.AND P4, PT, R182, c[0x0][0x178], !P4 ;  /* 0x00005e00b6007a0c */ /* 0x000fe20006781270 */
[C---:B--2---:R-:W-:Y:S01]  /*3970*/  IMAD.WIDE R12, R19.reuse, 0x2, R36 ;  /* 0x00000002130c7825 */ /* 0x044fe200078e0224 */
[----:B------:R-:W-:Y:S01]  /*3980*/  IADD3 R21, R19, c[0x0][0x198], RZ ;  /* 0x0000660013157a10 */ /* 0x000fe20007ffe0ff */
[----:B------:R0:W-:Y:S01]  /*3990*/  @P6 STG.E.U16 [R4.64], R27 ;  /* 0x0000001b04006986 */ /* 0x0001e2000c101504 */
[----:B------:R-:W-:Y:S01]  /*39a0*/  PRMT R0, R11, 0x7632, R0 ;  /* 0x000076320b007816 */ /* 0x000fe20000000000 */
[----:B---3--:R-:W-:Y:S01]  /*39b0*/  IMAD.WIDE R10, R17, 0x2, R2 ;  /* 0x00000002110a7825 */ /* 0x008fe200078e0202 */
[----:B------:R-:W-:-:S02]  /*39c0*/  PRMT R6, R27, 0x7632, R6 ;  /* 0x000076321b067816 */ /* 0x000fc40000000006 */
[----:B------:R-:W-:Y:S01]  /*39d0*/  PRMT R18, R7, 0x7632, R18 ;  /* 0x0000763207127816 */ /* 0x000fe20000000012 */
[----:B------:R-:W-:Y:S01]  /*39e0*/  IMAD.WIDE R14, R19, 0x2, R2 ;  /* 0x00000002130e7825 */ /* 0x000fe200078e0202 */
[----:B------:R0:W-:Y:S03]  /*39f0*/  @P3 STG.E.U16 [R8.64], R0 ;  /* 0x0000000008003986 */ /* 0x0001e6000c101504 */
[C---:B------:R-:W-:Y:S01]  /*3a00*/  IMAD.WIDE R36, R21.reuse, 0x2, R36 ;  /* 0x0000000215247825 */ /* 0x040fe200078e0224 */
[----:B------:R0:W-:Y:S03]  /*3a10*/  @P5 STG.E.U16 [R10.64], R6 ;  /* 0x000000060a005986 */ /* 0x0001e6000c101504 */
[----:B------:R-:W-:Y:S01]  /*3a20*/  IMAD.WIDE R2, R21, 0x2, R2 ;  /* 0x0000000215027825 */ /* 0x000fe200078e0202 */
[----:B------:R0:W-:Y:S04]  /*3a30*/  @P2 STG.E.U16 [R12.64], R7 ;  /* 0x000000070c002986 */ /* 0x0001e8000c101504 */
[----:B------:R0:W-:Y:S04]  /*3a40*/  @P0 STG.E.U16 [R14.64], R31 ;  /* 0x0000001f0e000986 */ /* 0x0001e8000c101504 */
[----:B------:R0:W-:Y:S01]  /*3a50*/  @P1 STG.E.U16 [R36.64], R18 ;  /* 0x0000001224001986 */ /* 0x0001e2000c101504 */
[----:B------:R-:W-:Y:S05]  /*3a60*/  @!P4 EXIT ;  /* 0x000000000000c94d */ /* 0x000fea0003800000 */
[----:B0-----:R-:W-:-:S05]  /*3a70*/  PRMT R31, R31, 0x7632, R31 ;  /* 0x000076321f1f7816 */ /* 0x001fca000000001f */
[----:B------:R-:W-:Y:S01]  /*3a80*/  STG.E.U16 [R2.64], R31 ;  /* 0x0000001f02007986 */ /* 0x000fe2000c101504 */
[----:B------:R-:W-:Y:S05]  /*3a90*/  EXIT ;  /* 0x000000000000794d */ /* 0x000fea0003800000 */
.L_x_3:
[----:B------:R-:W-:-:S00]  /*3aa0*/  BRA `(.L_x_3) ;  /* 0xfffffff000007947 */ /* 0x000fc0000383ffff */
[----:B------:R-:W-:-:S00]  /*3ab0*/  NOP ;  /* 0x0000000000007918 */ /* 0x000fc00000000000 */
        /* <DEDUP_REMOVED lines=12> */
.L_x_4:


//--------------------- .nv.shared.matmul_kernel  --------------------------
	.section	.nv.shared.matmul_kernel,"aw",@nobits
	.sectionflags	@""
	.align	16
